	.target	sm_103a

	.elftype	@"ET_EXEC"


//--------------------- .note.nv.tkinfo           --------------------------
	.section	.note.nv.tkinfo,"",@"SHT_NOTE"
	.sectionflags	@"SHF_NOTE_NV_TKINFO"
	.tkinfo
        /*0018*/ 	.word	0x00000002
        /*0030*/ 	.string	""
        /*0030*/ 	.string	"ptxas"
        /*0030*/ 	.string	"Cuda compilation tools, release 13.0, V13.0.88"
        /*0030*/ 	.string	"Build cuda_13.0.r13.0/compiler.36424714_0"
        /*0030*/ 	.string	"-arch sm_103a -m 64 "



//--------------------- .note.nv.cuinfo           --------------------------
	.section	.note.nv.cuinfo,"",@"SHT_NOTE"
	.sectionflags	@"SHF_NOTE_NV_CUINFO"
        /*0018*/ 	.short	0x0002
        /*001a*/ 	.short	0x0067
        /*001c*/ 	.short	0x0082
	.zero		2


//--------------------- .nv.info                  --------------------------
	.section	.nv.info,"",@"SHT_CUDA_INFO"
	.align	4


	//----- nvinfo : EIATTR_REGCOUNT
	.align		4
        /*0000*/ 	.byte	0x04, 0x2f
        /*0002*/ 	.short	(.L_29 - .L_28)
	.align		4
.L_28:
        /*0004*/ 	.word	index@(_Z28gemm_half_q_half_gptq_kernelILi1ELb1ELb1EEvPK6__halfPKjS4_S2_PS0_iiiiiPKtibS2_i)
        /*0008*/ 	.word	0x00000028


	//----- nvinfo : EIATTR_FRAME_SIZE
	.align		4
.L_29:
        /*000c*/ 	.byte	0x04, 0x11
        /*000e*/ 	.short	(.L_31 - .L_30)
	.align		4
.L_30:
        /*0010*/ 	.word	index@(_Z28gemm_half_q_half_gptq_kernelILi1ELb1ELb1EEvPK6__halfPKjS4_S2_PS0_iiiiiPKtibS2_i)
        /*0014*/ 	.word	0x00000000


	//----- nvinfo : EIATTR_REGCOUNT
	.align		4
.L_31:
        /*0018*/ 	.byte	0x04, 0x2f
        /*001a*/ 	.short	(.L_33 - .L_32)
	.align		4
.L_32:
        /*001c*/ 	.word	index@(_Z28gemm_half_q_half_gptq_kernelILi2ELb1ELb1EEvPK6__halfPKjS4_S2_PS0_iiiiiPKtibS2_i)
        /*0020*/ 	.word	0x00000034


	//----- nvinfo : EIATTR_FRAME_SIZE
	.align		4
.L_33:
        /*0024*/ 	.byte	0x04, 0x11
        /*0026*/ 	.short	(.L_35 - .L_34)
	.align		4
.L_34:
        /*0028*/ 	.word	index@(_Z28gemm_half_q_half_gptq_kernelILi2ELb1ELb1EEvPK6__halfPKjS4_S2_PS0_iiiiiPKtibS2_i)
        /*002c*/ 	.word	0x00000000


	//----- nvinfo : EIATTR_REGCOUNT
	.align		4
.L_35:
        /*0030*/ 	.byte	0x04, 0x2f
        /*0032*/ 	.short	(.L_37 - .L_36)
	.align		4
.L_36:
        /*0034*/ 	.word	index@(_Z28gemm_half_q_half_gptq_kernelILi3ELb1ELb1EEvPK6__halfPKjS4_S2_PS0_iiiiiPKtibS2_i)
        /*0038*/ 	.word	0x0000003b


	//----- nvinfo : EIATTR_FRAME_SIZE
	.align		4
.L_37:
        /*003c*/ 	.byte	0x04, 0x11
        /*003e*/ 	.short	(.L_39 - .L_38)
	.align		4
.L_38:
        /*0040*/ 	.word	index@(_Z28gemm_half_q_half_gptq_kernelILi3ELb1ELb1EEvPK6__halfPKjS4_S2_PS0_iiiiiPKtibS2_i)
        /*0044*/ 	.word	0x00000000


	//----- nvinfo : EIATTR_REGCOUNT
	.align		4
.L_39:
        /*0048*/ 	.byte	0x04, 0x2f
        /*004a*/ 	.short	(.L_41 - .L_40)
	.align		4
.L_40:
        /*004c*/ 	.word	index@(_Z28gemm_half_q_half_gptq_kernelILi4ELb1ELb1EEvPK6__halfPKjS4_S2_PS0_iiiiiPKtibS2_i)
        /*0050*/ 	.word	0x0000003c


	//----- nvinfo : EIATTR_FRAME_SIZE
	.align		4
.L_41:
        /*0054*/ 	.byte	0x04, 0x11
        /*0056*/ 	.short	(.L_43 - .L_42)
	.align		4
.L_42:
        /*0058*/ 	.word	index@(_Z28gemm_half_q_half_gptq_kernelILi4ELb1ELb1EEvPK6__halfPKjS4_S2_PS0_iiiiiPKtibS2_i)
        /*005c*/ 	.word	0x00000000


	//----- nvinfo : EIATTR_MIN_STACK_SIZE
	.align		4
.L_43:
        /*0060*/ 	.byte	0x04, 0x12
        /*0062*/ 	.short	(.L_45 - .L_44)
	.align		4
.L_44:
        /*0064*/ 	.word	index@(_Z28gemm_half_q_half_gptq_kernelILi4ELb1ELb1EEvPK6__halfPKjS4_S2_PS0_iiiiiPKtibS2_i)
        /*0068*/ 	.word	0x00000000


	//----- nvinfo : EIATTR_MIN_STACK_SIZE
	.align		4
.L_45:
        /*006c*/ 	.byte	0x04, 0x12
        /*006e*/ 	.short	(.L_47 - .L_46)
	.align		4
.L_46:
        /*0070*/ 	.word	index@(_Z28gemm_half_q_half_gptq_kernelILi3ELb1ELb1EEvPK6__halfPKjS4_S2_PS0_iiiiiPKtibS2_i)
        /*0074*/ 	.word	0x00000000


	//----- nvinfo : EIATTR_MIN_STACK_SIZE
	.align		4
.L_47:
        /*0078*/ 	.byte	0x04, 0x12
        /*007a*/ 	.short	(.L_49 - .L_48)
	.align		4
.L_48:
        /*007c*/ 	.word	index@(_Z28gemm_half_q_half_gptq_kernelILi2ELb1ELb1EEvPK6__halfPKjS4_S2_PS0_iiiiiPKtibS2_i)
        /*0080*/ 	.word	0x00000000


	//----- nvinfo : EIATTR_MIN_STACK_SIZE
	.align		4
.L_49:
        /*0084*/ 	.byte	0x04, 0x12
        /*0086*/ 	.short	(.L_51 - .L_50)
	.align		4
.L_50:
        /*0088*/ 	.word	index@(_Z28gemm_half_q_half_gptq_kernelILi1ELb1ELb1EEvPK6__halfPKjS4_S2_PS0_iiiiiPKtibS2_i)
        /*008c*/ 	.word	0x00000000
.L_51:


//--------------------- .nv.compat                --------------------------
	.section	.nv.compat,"",@"SHT_CUDA_COMPAT_INFO"
	.align	4
        /*0000*/ 	.byte	0x02, 0x09, 0x01, 0x00, 0x02, 0x02, 0x01, 0x00, 0x02, 0x05, 0x05, 0x00, 0x03, 0x07, 0x01, 0x01
        /*0010*/ 	.byte	0x02, 0x03, 0x00, 0x00, 0x02, 0x06, 0x01, 0x00, 0x04, 0x0b, 0x08, 0x00, 0x00, 0x00, 0x00, 0x00
        /*0020*/ 	.byte	0x00, 0x00, 0x00, 0x00


//--------------------- .nv.info._Z28gemm_half_q_half_gptq_kernelILi4ELb1ELb1EEvPK6__halfPKjS4_S2_PS0_iiiiiPKtibS2_i --------------------------
	.section	.nv.info._Z28gemm_half_q_half_gptq_kernelILi4ELb1ELb1EEvPK6__halfPKjS4_S2_PS0_iiiiiPKtibS2_i,"",@"SHT_CUDA_INFO"
	.sectionflags	@""
	.align	4


	//----- nvinfo : EIATTR_CUDA_API_VERSION
	.align		4
        /*0000*/ 	.byte	0x04, 0x37
        /*0002*/ 	.short	(.L_53 - .L_52)
.L_52:
        /*0004*/ 	.word	0x00000082


	//----- nvinfo : EIATTR_KPARAM_INFO
	.align		4
.L_53:
        /*0008*/ 	.byte	0x04, 0x17
        /*000a*/ 	.short	(.L_55 - .L_54)
.L_54:
        /*000c*/ 	.word	0x00000000
        /*0010*/ 	.short	0x000e
        /*0012*/ 	.short	0x0058
        /*0014*/ 	.byte	0x00, 0xf0, 0x11, 0x00


	//----- nvinfo : EIATTR_KPARAM_INFO
	.align		4
.L_55:
        /*0018*/ 	.byte	0x04, 0x17
        /*001a*/ 	.short	(.L_57 - .L_56)
.L_56:
        /*001c*/ 	.word	0x00000000
        /*0020*/ 	.short	0x000d
        /*0022*/ 	.short	0x0050
        /*0024*/ 	.byte	0x00, 0xf5, 0x21, 0x00


	//----- nvinfo : EIATTR_KPARAM_INFO
	.align		4
.L_57:
        /*0028*/ 	.byte	0x04, 0x17
        /*002a*/ 	.short	(.L_59 - .L_58)
.L_58:
        /*002c*/ 	.word	0x00000000
        /*0030*/ 	.short	0x000c
        /*0032*/ 	.short	0x004c
        /*0034*/ 	.byte	0x00, 0xf0, 0x05, 0x00


	//----- nvinfo : EIATTR_KPARAM_INFO
	.align		4
.L_59:
        /*0038*/ 	.byte	0x04, 0x17
        /*003a*/ 	.short	(.L_61 - .L_60)
.L_60:
        /*003c*/ 	.word	0x00000000
        /*0040*/ 	.short	0x000b
        /*0042*/ 	.short	0x0048
        /*0044*/ 	.byte	0x00, 0xf0, 0x11, 0x00


	//----- nvinfo : EIATTR_KPARAM_INFO
	.align		4
.L_61:
        /*0048*/ 	.byte	0x04, 0x17
        /*004a*/ 	.short	(.L_63 - .L_62)
.L_62:
        /*004c*/ 	.word	0x00000000
        /*0050*/ 	.short	0x000a
        /*0052*/ 	.short	0x0040
        /*0054*/ 	.byte	0x00, 0xf5, 0x21, 0x00


	//----- nvinfo : EIATTR_KPARAM_INFO
	.align		4
.L_63:
        /*0058*/ 	.byte	0x04, 0x17
        /*005a*/ 	.short	(.L_65 - .L_64)
.L_64:
        /*005c*/ 	.word	0x00000000
        /*0060*/ 	.short	0x0009
        /*0062*/ 	.short	0x0038
        /*0064*/ 	.byte	0x00, 0xf0, 0x11, 0x00


	//----- nvinfo : EIATTR_KPARAM_INFO
	.align		4
.L_65:
        /*0068*/ 	.byte	0x04, 0x17
        /*006a*/ 	.short	(.L_67 - .L_66)
.L_66:
        /*006c*/ 	.word	0x00000000
        /*0070*/ 	.short	0x0008
        /*0072*/ 	.short	0x0034
        /*0074*/ 	.byte	0x00, 0xf0, 0x11, 0x00


	//----- nvinfo : EIATTR_KPARAM_INFO
	.align		4
.L_67:
        /*0078*/ 	.byte	0x04, 0x17
        /*007a*/ 	.short	(.L_69 - .L_68)
.L_68:
        /*007c*/ 	.word	0x00000000
        /*0080*/ 	.short	0x0007
        /*0082*/ 	.short	0x0030
        /*0084*/ 	.byte	0x00, 0xf0, 0x11, 0x00


	//----- nvinfo : EIATTR_KPARAM_INFO
	.align		4
.L_69:
        /*0088*/ 	.byte	0x04, 0x17
        /*008a*/ 	.short	(.L_71 - .L_70)
.L_70:
        /*008c*/ 	.word	0x00000000
        /*0090*/ 	.short	0x0006
        /*0092*/ 	.short	0x002c
        /*0094*/ 	.byte	0x00, 0xf0, 0x11, 0x00


	//----- nvinfo : EIATTR_KPARAM_INFO
	.align		4
.L_71:
        /*0098*/ 	.byte	0x04, 0x17
        /*009a*/ 	.short	(.L_73 - .L_72)
.L_72:
        /*009c*/ 	.word	0x00000000
        /*00a0*/ 	.short	0x0005
        /*00a2*/ 	.short	0x0028
        /*00a4*/ 	.byte	0x00, 0xf0, 0x11, 0x00


	//----- nvinfo : EIATTR_KPARAM_INFO
	.align		4
.L_73:
        /*00a8*/ 	.byte	0x04, 0x17
        /*00aa*/ 	.short	(.L_75 - .L_74)
.L_74:
        /*00ac*/ 	.word	0x00000000
        /*00b0*/ 	.short	0x0004
        /*00b2*/ 	.short	0x0020
        /*00b4*/ 	.byte	0x00, 0xf5, 0x21, 0x00


	//----- nvinfo : EIATTR_KPARAM_INFO
	.align		4
.L_75:
        /*00b8*/ 	.byte	0x04, 0x17
        /*00ba*/ 	.short	(.L_77 - .L_76)
.L_76:
        /*00bc*/ 	.word	0x00000000
        /*00c0*/ 	.short	0x0003
        /*00c2*/ 	.short	0x0018
        /*00c4*/ 	.byte	0x00, 0xf5, 0x21, 0x00


	//----- nvinfo : EIATTR_KPARAM_INFO
	.align		4
.L_77:
        /*00c8*/ 	.byte	0x04, 0x17
        /*00ca*/ 	.short	(.L_79 - .L_78)
.L_78:
        /*00cc*/ 	.word	0x00000000
        /*00d0*/ 	.short	0x0002
        /*00d2*/ 	.short	0x0010
        /*00d4*/ 	.byte	0x00, 0xf5, 0x21, 0x00


	//----- nvinfo : EIATTR_KPARAM_INFO
	.align		4
.L_79:
        /*00d8*/ 	.byte	0x04, 0x17
        /*00da*/ 	.short	(.L_81 - .L_80)
.L_80:
        /*00dc*/ 	.word	0x00000000
        /*00e0*/ 	.short	0x0001
        /*00e2*/ 	.short	0x0008
        /*00e4*/ 	.byte	0x00, 0xf5, 0x21, 0x00


	//----- nvinfo : EIATTR_KPARAM_INFO
	.align		4
.L_81:
        /*00e8*/ 	.byte	0x04, 0x17
        /*00ea*/ 	.short	(.L_83 - .L_82)
.L_82:
        /*00ec*/ 	.word	0x00000000
        /*00f0*/ 	.short	0x0000
        /*00f2*/ 	.short	0x0000
        /*00f4*/ 	.byte	0x00, 0xf5, 0x21, 0x00


	//----- nvinfo : EIATTR_SPARSE_MMA_MASK
	.align		4
.L_83:
        /*00f8*/ 	.byte	0x03, 0x50
        /*00fa*/ 	.short	0x0000


	//----- nvinfo : EIATTR_MAXREG_COUNT
	.align		4
        /*00fc*/ 	.byte	0x03, 0x1b
        /*00fe*/ 	.short	0x00ff


	//----- nvinfo : EIATTR_NUM_BARRIERS
	.align		4
        /*0100*/ 	.byte	0x02, 0x4c
        /*0102*/ 	.byte	0x01
	.zero		1


	//----- nvinfo : EIATTR_MERCURY_ISA_VERSION
	.align		4
        /*0104*/ 	.byte	0x03, 0x5f
        /*0106*/ 	.short	0x0101


	//----- nvinfo : EIATTR_VRC_CTA_INIT_COUNT
	.align		4
        /*0108*/ 	.byte	0x02, 0x4a
	.zero		1
	.zero		1


	//----- nvinfo : EIATTR_EXIT_INSTR_OFFSETS
	.align		4
        /*010c*/ 	.byte	0x04, 0x1c
        /*010e*/ 	.short	(.L_85 - .L_84)


	//   ....[0]....
.L_84:
        /*0110*/ 	.word	0x00000060


	//   ....[1]....
        /*0114*/ 	.word	0x000002b0


	//   ....[2]....
        /*0118*/ 	.word	0x00000e60


	//   ....[3]....
        /*011c*/ 	.word	0x00004600


	//   ....[4]....
        /*0120*/ 	.word	0x000048d0


	//   ....[5]....
        /*0124*/ 	.word	0x00004ba0


	//   ....[6]....
        /*0128*/ 	.word	0x00004d60


	//   ....[7]....
        /*012c*/ 	.word	0x00004df0


	//   ....[8]....
        /*0130*/ 	.word	0x00004e30


	//----- nvinfo : EIATTR_CRS_STACK_SIZE
	.align		4
.L_85:
        /*0134*/ 	.byte	0x04, 0x1e
        /*0136*/ 	.short	(.L_87 - .L_86)
.L_86:
        /*0138*/ 	.word	0x00000000


	//----- nvinfo : EIATTR_CBANK_PARAM_SIZE
	.align		4
.L_87:
        /*013c*/ 	.byte	0x03, 0x19
        /*013e*/ 	.short	0x005c


	//----- nvinfo : EIATTR_PARAM_CBANK
	.align		4
        /*0140*/ 	.byte	0x04, 0x0a
        /*0142*/ 	.short	(.L_89 - .L_88)
	.align		4
.L_88:
        /*0144*/ 	.word	index@(.nv.constant0._Z28gemm_half_q_half_gptq_kernelILi4ELb1ELb1EEvPK6__halfPKjS4_S2_PS0_iiiiiPKtibS2_i)
        /*0148*/ 	.short	0x0380
        /*014a*/ 	.short	0x005c


	//----- nvinfo : EIATTR_SW_WAR
	.align		4
.L_89:
        /*014c*/ 	.byte	0x04, 0x36
        /*014e*/ 	.short	(.L_91 - .L_90)
.L_90:
        /*0150*/ 	.word	0x00000008
.L_91:


//--------------------- .nv.info._Z28gemm_half_q_half_gptq_kernelILi3ELb1ELb1EEvPK6__halfPKjS4_S2_PS0_iiiiiPKtibS2_i --------------------------
	.section	.nv.info._Z28gemm_half_q_half_gptq_kernelILi3ELb1ELb1EEvPK6__halfPKjS4_S2_PS0_iiiiiPKtibS2_i,"",@"SHT_CUDA_INFO"
	.sectionflags	@""
	.align	4


	//----- nvinfo : EIATTR_CUDA_API_VERSION
	.align		4
        /*0000*/ 	.byte	0x04, 0x37
        /*0002*/ 	.short	(.L_93 - .L_92)
.L_92:
        /*0004*/ 	.word	0x00000082


	//----- nvinfo : EIATTR_KPARAM_INFO
	.align		4
.L_93:
        /*0008*/ 	.byte	0x04, 0x17
        /*000a*/ 	.short	(.L_95 - .L_94)
.L_94:
        /*000c*/ 	.word	0x00000000
        /*0010*/ 	.short	0x000e
        /*0012*/ 	.short	0x0058
        /*0014*/ 	.byte	0x00, 0xf0, 0x11, 0x00


	//----- nvinfo : EIATTR_KPARAM_INFO
	.align		4
.L_95:
        /*0018*/ 	.byte	0x04, 0x17
        /*001a*/ 	.short	(.L_97 - .L_96)
.L_96:
        /*001c*/ 	.word	0x00000000
        /*0020*/ 	.short	0x000d
        /*0022*/ 	.short	0x0050
        /*0024*/ 	.byte	0x00, 0xf5, 0x21, 0x00


	//----- nvinfo : EIATTR_KPARAM_INFO
	.align		4
.L_97:
        /*0028*/ 	.byte	0x04, 0x17
        /*002a*/ 	.short	(.L_99 - .L_98)
.L_98:
        /*002c*/ 	.word	0x00000000
        /*0030*/ 	.short	0x000c
        /*0032*/ 	.short	0x004c
        /*0034*/ 	.byte	0x00, 0xf0, 0x05, 0x00


	//----- nvinfo : EIATTR_KPARAM_INFO
	.align		4
.L_99:
        /*0038*/ 	.byte	0x04, 0x17
        /*003a*/ 	.short	(.L_101 - .L_100)
.L_100:
        /*003c*/ 	.word	0x00000000
        /*0040*/ 	.short	0x000b
        /*0042*/ 	.short	0x0048
        /*0044*/ 	.byte	0x00, 0xf0, 0x11, 0x00


	//----- nvinfo : EIATTR_KPARAM_INFO
	.align		4
.L_101:
        /*0048*/ 	.byte	0x04, 0x17
        /*004a*/ 	.short	(.L_103 - .L_102)
.L_102:
        /*004c*/ 	.word	0x00000000
        /*0050*/ 	.short	0x000a
        /*0052*/ 	.short	0x0040
        /*0054*/ 	.byte	0x00, 0xf5, 0x21, 0x00


	//----- nvinfo : EIATTR_KPARAM_INFO
	.align		4
.L_103:
        /*0058*/ 	.byte	0x04, 0x17
        /*005a*/ 	.short	(.L_105 - .L_104)
.L_104:
        /*005c*/ 	.word	0x00000000
        /*0060*/ 	.short	0x0009
        /*0062*/ 	.short	0x0038
        /*0064*/ 	.byte	0x00, 0xf0, 0x11, 0x00


	//----- nvinfo : EIATTR_KPARAM_INFO
	.align		4
.L_105:
        /*0068*/ 	.byte	0x04, 0x17
        /*006a*/ 	.short	(.L_107 - .L_106)
.L_106:
        /*006c*/ 	.word	0x00000000
        /*0070*/ 	.short	0x0008
        /*0072*/ 	.short	0x0034
        /*0074*/ 	.byte	0x00, 0xf0, 0x11, 0x00


	//----- nvinfo : EIATTR_KPARAM_INFO
	.align		4
.L_107:
        /*0078*/ 	.byte	0x04, 0x17
        /*007a*/ 	.short	(.L_109 - .L_108)
.L_108:
        /*007c*/ 	.word	0x00000000
        /*0080*/ 	.short	0x0007
        /*0082*/ 	.short	0x0030
        /*0084*/ 	.byte	0x00, 0xf0, 0x11, 0x00


	//----- nvinfo : EIATTR_KPARAM_INFO
	.align		4
.L_109:
        /*0088*/ 	.byte	0x04, 0x17
        /*008a*/ 	.short	(.L_111 - .L_110)
.L_110:
        /*008c*/ 	.word	0x00000000
        /*0090*/ 	.short	0x0006
        /*0092*/ 	.short	0x002c
        /*0094*/ 	.byte	0x00, 0xf0, 0x11, 0x00


	//----- nvinfo : EIATTR_KPARAM_INFO
	.align		4
.L_111:
        /*0098*/ 	.byte	0x04, 0x17
        /*009a*/ 	.short	(.L_113 - .L_112)
.L_112:
        /*009c*/ 	.word	0x00000000
        /*00a0*/ 	.short	0x0005
        /*00a2*/ 	.short	0x0028
        /*00a4*/ 	.byte	0x00, 0xf0, 0x11, 0x00


	//----- nvinfo : EIATTR_KPARAM_INFO
	.align		4
.L_113:
        /*00a8*/ 	.byte	0x04, 0x17
        /*00aa*/ 	.short	(.L_115 - .L_114)
.L_114:
        /*00ac*/ 	.word	0x00000000
        /*00b0*/ 	.short	0x0004
        /*00b2*/ 	.short	0x0020
        /*00b4*/ 	.byte	0x00, 0xf5, 0x21, 0x00


	//----- nvinfo : EIATTR_KPARAM_INFO
	.align		4
.L_115:
        /*00b8*/ 	.byte	0x04, 0x17
        /*00ba*/ 	.short	(.L_117 - .L_116)
.L_116:
        /*00bc*/ 	.word	0x00000000
        /*00c0*/ 	.short	0x0003
        /*00c2*/ 	.short	0x0018
        /*00c4*/ 	.byte	0x00, 0xf5, 0x21, 0x00


	//----- nvinfo : EIATTR_KPARAM_INFO
	.align		4
.L_117:
        /*00c8*/ 	.byte	0x04, 0x17
        /*00ca*/ 	.short	(.L_119 - .L_118)
.L_118:
        /*00cc*/ 	.word	0x00000000
        /*00d0*/ 	.short	0x0002
        /*00d2*/ 	.short	0x0010
        /*00d4*/ 	.byte	0x00, 0xf5, 0x21, 0x00


	//----- nvinfo : EIATTR_KPARAM_INFO
	.align		4
.L_119:
        /*00d8*/ 	.byte	0x04, 0x17
        /*00da*/ 	.short	(.L_121 - .L_120)
.L_120:
        /*00dc*/ 	.word	0x00000000
        /*00e0*/ 	.short	0x0001
        /*00e2*/ 	.short	0x0008
        /*00e4*/ 	.byte	0x00, 0xf5, 0x21, 0x00


	//----- nvinfo : EIATTR_KPARAM_INFO
	.align		4
.L_121:
        /*00e8*/ 	.byte	0x04, 0x17
        /*00ea*/ 	.short	(.L_123 - .L_122)
.L_122:
        /*00ec*/ 	.word	0x00000000
        /*00f0*/ 	.short	0x0000
        /*00f2*/ 	.short	0x0000
        /*00f4*/ 	.byte	0x00, 0xf5, 0x21, 0x00


	//----- nvinfo : EIATTR_SPARSE_MMA_MASK
	.align		4
.L_123:
        /*00f8*/ 	.byte	0x03, 0x50
        /*00fa*/ 	.short	0x0000


	//----- nvinfo : EIATTR_MAXREG_COUNT
	.align		4
        /*00fc*/ 	.byte	0x03, 0x1b
        /*00fe*/ 	.short	0x00ff


	//----- nvinfo : EIATTR_NUM_BARRIERS
	.align		4
        /*0100*/ 	.byte	0x02, 0x4c
        /*0102*/ 	.byte	0x01
	.zero		1


	//----- nvinfo : EIATTR_MERCURY_ISA_VERSION
	.align		4
        /*0104*/ 	.byte	0x03, 0x5f
        /*0106*/ 	.short	0x0101


	//----- nvinfo : EIATTR_VRC_CTA_INIT_COUNT
	.align		4
        /*0108*/ 	.byte	0x02, 0x4a
	.zero		1
	.zero		1


	//----- nvinfo : EIATTR_EXIT_INSTR_OFFSETS
	.align		4
        /*010c*/ 	.byte	0x04, 0x1c
        /*010e*/ 	.short	(.L_125 - .L_124)


	//   ....[0]....
.L_124:
        /*0110*/ 	.word	0x00000060


	//   ....[1]....
        /*0114*/ 	.word	0x00000260


	//   ....[2]....
        /*0118*/ 	.word	0x00000e10


	//   ....[3]....
        /*011c*/ 	.word	0x00003ec0


	//   ....[4]....
        /*0120*/ 	.word	0x00004190


	//   ....[5]....
        /*0124*/ 	.word	0x00004350


	//   ....[6]....
        /*0128*/ 	.word	0x000043e0


	//   ....[7]....
        /*012c*/ 	.word	0x00004420


	//----- nvinfo : EIATTR_CRS_STACK_SIZE
	.align		4
.L_125:
        /*0130*/ 	.byte	0x04, 0x1e
        /*0132*/ 	.short	(.L_127 - .L_126)
.L_126:
        /*0134*/ 	.word	0x00000000


	//----- nvinfo : EIATTR_CBANK_PARAM_SIZE
	.align		4
.L_127:
        /*0138*/ 	.byte	0x03, 0x19
        /*013a*/ 	.short	0x005c


	//----- nvinfo : EIATTR_PARAM_CBANK
	.align		4
        /*013c*/ 	.byte	0x04, 0x0a
        /*013e*/ 	.short	(.L_129 - .L_128)
	.align		4
.L_128:
        /*0140*/ 	.word	index@(.nv.constant0._Z28gemm_half_q_half_gptq_kernelILi3ELb1ELb1EEvPK6__halfPKjS4_S2_PS0_iiiiiPKtibS2_i)
        /*0144*/ 	.short	0x0380
        /*0146*/ 	.short	0x005c


	//----- nvinfo : EIATTR_SW_WAR
	.align		4
.L_129:
        /*0148*/ 	.byte	0x04, 0x36
        /*014a*/ 	.short	(.L_131 - .L_130)
.L_130:
        /*014c*/ 	.word	0x00000008
.L_131:


//--------------------- .nv.info._Z28gemm_half_q_half_gptq_kernelILi2ELb1ELb1EEvPK6__halfPKjS4_S2_PS0_iiiiiPKtibS2_i --------------------------
	.section	.nv.info._Z28gemm_half_q_half_gptq_kernelILi2ELb1ELb1EEvPK6__halfPKjS4_S2_PS0_iiiiiPKtibS2_i,"",@"SHT_CUDA_INFO"
	.sectionflags	@""
	.align	4


	//----- nvinfo : EIATTR_CUDA_API_VERSION
	.align		4
        /*0000*/ 	.byte	0x04, 0x37
        /*0002*/ 	.short	(.L_133 - .L_132)
.L_132:
        /*0004*/ 	.word	0x00000082


	//----- nvinfo : EIATTR_KPARAM_INFO
	.align		4
.L_133:
        /*0008*/ 	.byte	0x04, 0x17
        /*000a*/ 	.short	(.L_135 - .L_134)
.L_134:
        /*000c*/ 	.word	0x00000000
        /*0010*/ 	.short	0x000e
        /*0012*/ 	.short	0x0058
        /*0014*/ 	.byte	0x00, 0xf0, 0x11, 0x00


	//----- nvinfo : EIATTR_KPARAM_INFO
	.align		4
.L_135:
        /*0018*/ 	.byte	0x04, 0x17
        /*001a*/ 	.short	(.L_137 - .L_136)
.L_136:
        /*001c*/ 	.word	0x00000000
        /*0020*/ 	.short	0x000d
        /*0022*/ 	.short	0x0050
        /*0024*/ 	.byte	0x00, 0xf5, 0x21, 0x00


	//----- nvinfo : EIATTR_KPARAM_INFO
	.align		4
.L_137:
        /*0028*/ 	.byte	0x04, 0x17
        /*002a*/ 	.short	(.L_139 - .L_138)
.L_138:
        /*002c*/ 	.word	0x00000000
        /*0030*/ 	.short	0x000c
        /*0032*/ 	.short	0x004c
        /*0034*/ 	.byte	0x00, 0xf0, 0x05, 0x00


	//----- nvinfo : EIATTR_KPARAM_INFO
	.align		4
.L_139:
        /*0038*/ 	.byte	0x04, 0x17
        /*003a*/ 	.short	(.L_141 - .L_140)
.L_140:
        /*003c*/ 	.word	0x00000000
        /*0040*/ 	.short	0x000b
        /*0042*/ 	.short	0x0048
        /*0044*/ 	.byte	0x00, 0xf0, 0x11, 0x00


	//----- nvinfo : EIATTR_KPARAM_INFO
	.align		4
.L_141:
        /*0048*/ 	.byte	0x04, 0x17
        /*004a*/ 	.short	(.L_143 - .L_142)
.L_142:
        /*004c*/ 	.word	0x00000000
        /*0050*/ 	.short	0x000a
        /*0052*/ 	.short	0x0040
        /*0054*/ 	.byte	0x00, 0xf5, 0x21, 0x00


	//----- nvinfo : EIATTR_KPARAM_INFO
	.align		4
.L_143:
        /*0058*/ 	.byte	0x04, 0x17
        /*005a*/ 	.short	(.L_145 - .L_144)
.L_144:
        /*005c*/ 	.word	0x00000000
        /*0060*/ 	.short	0x0009
        /*0062*/ 	.short	0x0038
        /*0064*/ 	.byte	0x00, 0xf0, 0x11, 0x00


	//----- nvinfo : EIATTR_KPARAM_INFO
	.align		4
.L_145:
        /*0068*/ 	.byte	0x04, 0x17
        /*006a*/ 	.short	(.L_147 - .L_146)
.L_146:
        /*006c*/ 	.word	0x00000000
        /*0070*/ 	.short	0x0008
        /*0072*/ 	.short	0x0034
        /*0074*/ 	.byte	0x00, 0xf0, 0x11, 0x00


	//----- nvinfo : EIATTR_KPARAM_INFO
	.align		4
.L_147:
        /*0078*/ 	.byte	0x04, 0x17
        /*007a*/ 	.short	(.L_149 - .L_148)
.L_148:
        /*007c*/ 	.word	0x00000000
        /*0080*/ 	.short	0x0007
        /*0082*/ 	.short	0x0030
        /*0084*/ 	.byte	0x00, 0xf0, 0x11, 0x00


	//----- nvinfo : EIATTR_KPARAM_INFO
	.align		4
.L_149:
        /*0088*/ 	.byte	0x04, 0x17
        /*008a*/ 	.short	(.L_151 - .L_150)
.L_150:
        /*008c*/ 	.word	0x00000000
        /*0090*/ 	.short	0x0006
        /*0092*/ 	.short	0x002c
        /*0094*/ 	.byte	0x00, 0xf0, 0x11, 0x00


	//----- nvinfo : EIATTR_KPARAM_INFO
	.align		4
.L_151:
        /*0098*/ 	.byte	0x04, 0x17
        /*009a*/ 	.short	(.L_153 - .L_152)
.L_152:
        /*009c*/ 	.word	0x00000000
        /*00a0*/ 	.short	0x0005
        /*00a2*/ 	.short	0x0028
        /*00a4*/ 	.byte	0x00, 0xf0, 0x11, 0x00


	//----- nvinfo : EIATTR_KPARAM_INFO
	.align		4
.L_153:
        /*00a8*/ 	.byte	0x04, 0x17
        /*00aa*/ 	.short	(.L_155 - .L_154)
.L_154:
        /*00ac*/ 	.word	0x00000000
        /*00b0*/ 	.short	0x0004
        /*00b2*/ 	.short	0x0020
        /*00b4*/ 	.byte	0x00, 0xf5, 0x21, 0x00


	//----- nvinfo : EIATTR_KPARAM_INFO
	.align		4
.L_155:
        /*00b8*/ 	.byte	0x04, 0x17
        /*00ba*/ 	.short	(.L_157 - .L_156)
.L_156:
        /*00bc*/ 	.word	0x00000000
        /*00c0*/ 	.short	0x0003
        /*00c2*/ 	.short	0x0018
        /*00c4*/ 	.byte	0x00, 0xf5, 0x21, 0x00


	//----- nvinfo : EIATTR_KPARAM_INFO
	.align		4
.L_157:
        /*00c8*/ 	.byte	0x04, 0x17
        /*00ca*/ 	.short	(.L_159 - .L_158)
.L_158:
        /*00cc*/ 	.word	0x00000000
        /*00d0*/ 	.short	0x0002
        /*00d2*/ 	.short	0x0010
        /*00d4*/ 	.byte	0x00, 0xf5, 0x21, 0x00


	//----- nvinfo : EIATTR_KPARAM_INFO
	.align		4
.L_159:
        /*00d8*/ 	.byte	0x04, 0x17
        /*00da*/ 	.short	(.L_161 - .L_160)
.L_160:
        /*00dc*/ 	.word	0x00000000
        /*00e0*/ 	.short	0x0001
        /*00e2*/ 	.short	0x0008
        /*00e4*/ 	.byte	0x00, 0xf5, 0x21, 0x00


	//----- nvinfo : EIATTR_KPARAM_INFO
	.align		4
.L_161:
        /*00e8*/ 	.byte	0x04, 0x17
        /*00ea*/ 	.short	(.L_163 - .L_162)
.L_162:
        /*00ec*/ 	.word	0x00000000
        /*00f0*/ 	.short	0x0000
        /*00f2*/ 	.short	0x0000
        /*00f4*/ 	.byte	0x00, 0xf5, 0x21, 0x00


	//----- nvinfo : EIATTR_SPARSE_MMA_MASK
	.align		4
.L_163:
        /*00f8*/ 	.byte	0x03, 0x50
        /*00fa*/ 	.short	0x0000


	//----- nvinfo : EIATTR_MAXREG_COUNT
	.align		4
        /*00fc*/ 	.byte	0x03, 0x1b
        /*00fe*/ 	.short	0x00ff


	//----- nvinfo : EIATTR_NUM_BARRIERS
	.align		4
        /*0100*/ 	.byte	0x02, 0x4c
        /*0102*/ 	.byte	0x01
	.zero		1


	//----- nvinfo : EIATTR_MERCURY_ISA_VERSION
	.align		4
        /*0104*/ 	.byte	0x03, 0x5f
        /*0106*/ 	.short	0x0101


	//----- nvinfo : EIATTR_VRC_CTA_INIT_COUNT
	.align		4
        /*0108*/ 	.byte	0x02, 0x4a
	.zero		1
	.zero		1


	//----- nvinfo : EIATTR_EXIT_INSTR_OFFSETS
	.align		4
        /*010c*/ 	.byte	0x04, 0x1c
        /*010e*/ 	.short	(.L_165 - .L_164)


	//   ....[0]....
.L_164:
        /*0110*/ 	.word	0x00000070


	//   ....[1]....
        /*0114*/ 	.word	0x00000180


	//   ....[2]....
        /*0118*/ 	.word	0x00000de0


	//   ....[3]....
        /*011c*/ 	.word	0x000037d0


	//   ....[4]....
        /*0120*/ 	.word	0x00003990


	//   ....[5]....
        /*0124*/ 	.word	0x00003a20


	//   ....[6]....
        /*0128*/ 	.word	0x00003a60


	//----- nvinfo : EIATTR_CRS_STACK_SIZE
	.align		4
.L_165:
        /*012c*/ 	.byte	0x04, 0x1e
        /*012e*/ 	.short	(.L_167 - .L_166)
.L_166:
        /*0130*/ 	.word	0x00000000


	//----- nvinfo : EIATTR_CBANK_PARAM_SIZE
	.align		4
.L_167:
        /*0134*/ 	.byte	0x03, 0x19
        /*0136*/ 	.short	0x005c


	//----- nvinfo : EIATTR_PARAM_CBANK
	.align		4
        /*0138*/ 	.byte	0x04, 0x0a
        /*013a*/ 	.short	(.L_169 - .L_168)
	.align		4
.L_168:
        /*013c*/ 	.word	index@(.nv.constant0._Z28gemm_half_q_half_gptq_kernelILi2ELb1ELb1EEvPK6__halfPKjS4_S2_PS0_iiiiiPKtibS2_i)
        /*0140*/ 	.short	0x0380
        /*0142*/ 	.short	0x005c


	//----- nvinfo : EIATTR_SW_WAR
	.align		4
.L_169:
        /*0144*/ 	.byte	0x04, 0x36
        /*0146*/ 	.short	(.L_171 - .L_170)
.L_170:
        /*0148*/ 	.word	0x00000008
.L_171:


//--------------------- .nv.info._Z28gemm_half_q_half_gptq_kernelILi1ELb1ELb1EEvPK6__halfPKjS4_S2_PS0_iiiiiPKtibS2_i --------------------------
	.section	.nv.info._Z28gemm_half_q_half_gptq_kernelILi1ELb1ELb1EEvPK6__halfPKjS4_S2_PS0_iiiiiPKtibS2_i,"",@"SHT_CUDA_INFO"
	.sectionflags	@""
	.align	4


	//----- nvinfo : EIATTR_CUDA_API_VERSION
	.align		4
        /*0000*/ 	.byte	0x04, 0x37
        /*0002*/ 	.short	(.L_173 - .L_172)
.L_172:
        /*0004*/ 	.word	0x00000082


	//----- nvinfo : EIATTR_KPARAM_INFO
	.align		4
.L_173:
        /*0008*/ 	.byte	0x04, 0x17
        /*000a*/ 	.short	(.L_175 - .L_174)
.L_174:
        /*000c*/ 	.word	0x00000000
        /*0010*/ 	.short	0x000e
        /*0012*/ 	.short	0x0058
        /*0014*/ 	.byte	0x00, 0xf0, 0x11, 0x00


	//----- nvinfo : EIATTR_KPARAM_INFO
	.align		4
.L_175:
        /*0018*/ 	.byte	0x04, 0x17
        /*001a*/ 	.short	(.L_177 - .L_176)
.L_176:
        /*001c*/ 	.word	0x00000000
        /*0020*/ 	.short	0x000d
        /*0022*/ 	.short	0x0050
        /*0024*/ 	.byte	0x00, 0xf5, 0x21, 0x00


	//----- nvinfo : EIATTR_KPARAM_INFO
	.align		4
.L_177:
        /*0028*/ 	.byte	0x04, 0x17
        /*002a*/ 	.short	(.L_179 - .L_178)
.L_178:
        /*002c*/ 	.word	0x00000000
        /*0030*/ 	.short	0x000c
        /*0032*/ 	.short	0x004c
        /*0034*/ 	.byte	0x00, 0xf0, 0x05, 0x00


	//----- nvinfo : EIATTR_KPARAM_INFO
	.align		4
.L_179:
        /*0038*/ 	.byte	0x04, 0x17
        /*003a*/ 	.short	(.L_181 - .L_180)
.L_180:
        /*003c*/ 	.word	0x00000000
        /*0040*/ 	.short	0x000b
        /*0042*/ 	.short	0x0048
        /*0044*/ 	.byte	0x00, 0xf0, 0x11, 0x00


	//----- nvinfo : EIATTR_KPARAM_INFO
	.align		4
.L_181:
        /*0048*/ 	.byte	0x04, 0x17
        /*004a*/ 	.short	(.L_183 - .L_182)
.L_182:
        /*004c*/ 	.word	0x00000000
        /*0050*/ 	.short	0x000a
        /*0052*/ 	.short	0x0040
        /*0054*/ 	.byte	0x00, 0xf5, 0x21, 0x00


	//----- nvinfo : EIATTR_KPARAM_INFO
	.align		4
.L_183:
        /*0058*/ 	.byte	0x04, 0x17
        /*005a*/ 	.short	(.L_185 - .L_184)
.L_184:
        /*005c*/ 	.word	0x00000000
        /*0060*/ 	.short	0x0009
        /*0062*/ 	.short	0x0038
        /*0064*/ 	.byte	0x00, 0xf0, 0x11, 0x00


	//----- nvinfo : EIATTR_KPARAM_INFO
	.align		4
.L_185:
        /*0068*/ 	.byte	0x04, 0x17
        /*006a*/ 	.short	(.L_187 - .L_186)
.L_186:
        /*006c*/ 	.word	0x00000000
        /*0070*/ 	.short	0x0008
        /*0072*/ 	.short	0x0034
        /*0074*/ 	.byte	0x00, 0xf0, 0x11, 0x00


	//----- nvinfo : EIATTR_KPARAM_INFO
	.align		4
.L_187:
        /*0078*/ 	.byte	0x04, 0x17
        /*007a*/ 	.short	(.L_189 - .L_188)
.L_188:
        /*007c*/ 	.word	0x00000000
        /*0080*/ 	.short	0x0007
        /*0082*/ 	.short	0x0030
        /*0084*/ 	.byte	0x00, 0xf0, 0x11, 0x00


	//----- nvinfo : EIATTR_KPARAM_INFO
	.align		4
.L_189:
        /*0088*/ 	.byte	0x04, 0x17
        /*008a*/ 	.short	(.L_191 - .L_190)
.L_190:
        /*008c*/ 	.word	0x00000000
        /*0090*/ 	.short	0x0006
        /*0092*/ 	.short	0x002c
        /*0094*/ 	.byte	0x00, 0xf0, 0x11, 0x00


	//----- nvinfo : EIATTR_KPARAM_INFO
	.align		4
.L_191:
        /*0098*/ 	.byte	0x04, 0x17
        /*009a*/ 	.short	(.L_193 - .L_192)
.L_192:
        /*009c*/ 	.word	0x00000000
        /*00a0*/ 	.short	0x0005
        /*00a2*/ 	.short	0x0028
        /*00a4*/ 	.byte	0x00, 0xf0, 0x11, 0x00


	//----- nvinfo : EIATTR_KPARAM_INFO
	.align		4
.L_193:
        /*00a8*/ 	.byte	0x04, 0x17
        /*00aa*/ 	.short	(.L_195 - .L_194)
.L_194:
        /*00ac*/ 	.word	0x00000000
        /*00b0*/ 	.short	0x0004
        /*00b2*/ 	.short	0x0020
        /*00b4*/ 	.byte	0x00, 0xf5, 0x21, 0x00


	//----- nvinfo : EIATTR_KPARAM_INFO
	.align		4
.L_195:
        /*00b8*/ 	.byte	0x04, 0x17
        /*00ba*/ 	.short	(.L_197 - .L_196)
.L_196:
        /*00bc*/ 	.word	0x00000000
        /*00c0*/ 	.short	0x0003
        /*00c2*/ 	.short	0x0018
        /*00c4*/ 	.byte	0x00, 0xf5, 0x21, 0x00


	//----- nvinfo : EIATTR_KPARAM_INFO
	.align		4
.L_197:
        /*00c8*/ 	.byte	0x04, 0x17
        /*00ca*/ 	.short	(.L_199 - .L_198)
.L_198:
        /*00cc*/ 	.word	0x00000000
        /*00d0*/ 	.short	0x0002
        /*00d2*/ 	.short	0x0010
        /*00d4*/ 	.byte	0x00, 0xf5, 0x21, 0x00


	//----- nvinfo : EIATTR_KPARAM_INFO
	.align		4
.L_199:
        /*00d8*/ 	.byte	0x04, 0x17
        /*00da*/ 	.short	(.L_201 - .L_200)
.L_200:
        /*00dc*/ 	.word	0x00000000
        /*00e0*/ 	.short	0x0001
        /*00e2*/ 	.short	0x0008
        /*00e4*/ 	.byte	0x00, 0xf5, 0x21, 0x00


	//----- nvinfo : EIATTR_KPARAM_INFO
	.align		4
.L_201:
        /*00e8*/ 	.byte	0x04, 0x17
        /*00ea*/ 	.short	(.L_203 - .L_202)
.L_202:
        /*00ec*/ 	.word	0x00000000
        /*00f0*/ 	.short	0x0000
        /*00f2*/ 	.short	0x0000
        /*00f4*/ 	.byte	0x00, 0xf5, 0x21, 0x00


	//----- nvinfo : EIATTR_SPARSE_MMA_MASK
	.align		4
.L_203:
        /*00f8*/ 	.byte	0x03, 0x50
        /*00fa*/ 	.short	0x0000


	//----- nvinfo : EIATTR_MAXREG_COUNT
	.align		4
        /*00fc*/ 	.byte	0x03, 0x1b
        /*00fe*/ 	.short	0x00ff


	//----- nvinfo : EIATTR_NUM_BARRIERS
	.align		4
        /*0100*/ 	.byte	0x02, 0x4c
        /*0102*/ 	.byte	0x01
	.zero		1


	//----- nvinfo : EIATTR_MERCURY_ISA_VERSION
	.align		4
        /*0104*/ 	.byte	0x03, 0x5f
        /*0106*/ 	.short	0x0101


	//----- nvinfo : EIATTR_VRC_CTA_INIT_COUNT
	.align		4
        /*0108*/ 	.byte	0x02, 0x4a
	.zero		1
	.zero		1


	//----- nvinfo : EIATTR_EXIT_INSTR_OFFSETS
	.align		4
        /*010c*/ 	.byte	0x04, 0x1c
        /*010e*/ 	.short	(.L_205 - .L_204)


	//   ....[0]....
.L_204:
        /*0110*/ 	.word	0x00000040


	//   ....[1]....
        /*0114*/ 	.word	0x00000090


	//   ....[2]....
        /*0118*/ 	.word	0x000002c0


	//   ....[3]....
        /*011c*/ 	.word	0x00002290


	//   ....[4]....
        /*0120*/ 	.word	0x00002320


	//   ....[5]....
        /*0124*/ 	.word	0x00002360


	//----- nvinfo : EIATTR_CRS_STACK_SIZE
	.align		4
.L_205:
        /*0128*/ 	.byte	0x04, 0x1e
        /*012a*/ 	.short	(.L_207 - .L_206)
.L_206:
        /*012c*/ 	.word	0x00000000


	//----- nvinfo : EIATTR_CBANK_PARAM_SIZE
	.align		4
.L_207:
        /*0130*/ 	.byte	0x03, 0x19
        /*0132*/ 	.short	0x005c


	//----- nvinfo : EIATTR_PARAM_CBANK
	.align		4
        /*0134*/ 	.byte	0x04, 0x0a
        /*0136*/ 	.short	(.L_209 - .L_208)
	.align		4
.L_208:
        /*0138*/ 	.word	index@(.nv.constant0._Z28gemm_half_q_half_gptq_kernelILi1ELb1ELb1EEvPK6__halfPKjS4_S2_PS0_iiiiiPKtibS2_i)
        /*013c*/ 	.short	0x0380
        /*013e*/ 	.short	0x005c


	//----- nvinfo : EIATTR_SW_WAR
	.align		4
.L_209:
        /*0140*/ 	.byte	0x04, 0x36
        /*0142*/ 	.short	(.L_211 - .L_210)
.L_210:
        /*0144*/ 	.word	0x00000008
.L_211:


//--------------------- .nv.callgraph             --------------------------
	.section	.nv.callgraph,"",@"SHT_CUDA_CALLGRAPH"
	.align	4
	.sectionentsize	8
	.align		4
        /*0000*/ 	.word	0x00000000
	.align		4
        /*0004*/ 	.word	0xffffffff
	.align		4
        /*0008*/ 	.word	0x00000000
	.align		4
        /*000c*/ 	.word	0xfffffffe
	.align		4
        /*0010*/ 	.word	0x00000000
	.align		4
        /*0014*/ 	.word	0xfffffffd
	.align		4
        /*0018*/ 	.word	0x00000000
	.align		4
        /*001c*/ 	.word	0xfffffffc


//--------------------- .nv.constant4             --------------------------
	.section	.nv.constant4,"a",@progbits
	.align	8
	.align		8
.nv.constant4:
        /*0000*/ 	.dword	_ZN45_INTERNAL_d9a299b3_14_unit_gptq_3_cu_14e5b2ed4cuda3std3__45__cpo5beginE
	.align		8
        /*0008*/ 	.dword	_ZN45_INTERNAL_d9a299b3_14_unit_gptq_3_cu_14e5b2ed4cuda3std3__45__cpo3endE
	.align		8
        /*0010*/ 	.dword	_ZN45_INTERNAL_d9a299b3_14_unit_gptq_3_cu_14e5b2ed4cuda3std3__45__cpo6cbeginE
	.align		8
        /*0018*/ 	.dword	_ZN45_INTERNAL_d9a299b3_14_unit_gptq_3_cu_14e5b2ed4cuda3std3__45__cpo4cendE
	.align		8
        /*0020*/ 	.dword	_ZN45_INTERNAL_d9a299b3_14_unit_gptq_3_cu_14e5b2ed4cuda3std3__45__cpo6rbeginE
	.align		8
        /*0028*/ 	.dword	_ZN45_INTERNAL_d9a299b3_14_unit_gptq_3_cu_14e5b2ed4cuda3std3__45__cpo4rendE
	.align		8
        /*0030*/ 	.dword	_ZN45_INTERNAL_d9a299b3_14_unit_gptq_3_cu_14e5b2ed4cuda3std3__45__cpo7crbeginE
	.align		8
        /*0038*/ 	.dword	_ZN45_INTERNAL_d9a299b3_14_unit_gptq_3_cu_14e5b2ed4cuda3std3__45__cpo5crendE
	.align		8
        /*0040*/ 	.dword	_ZN45_INTERNAL_d9a299b3_14_unit_gptq_3_cu_14e5b2ed4cuda3std3__447_GLOBAL__N__d9a299b3_14_unit_gptq_3_cu_14e5b2ed6ignoreE
	.align		8
        /*0048*/ 	.dword	_ZN45_INTERNAL_d9a299b3_14_unit_gptq_3_cu_14e5b2ed4cuda3std3__419piecewise_constructE
	.align		8
        /*0050*/ 	.dword	_ZN45_INTERNAL_d9a299b3_14_unit_gptq_3_cu_14e5b2ed4cuda3std3__48in_placeE
	.align		8
        /*0058*/ 	.dword	_ZN45_INTERNAL_d9a299b3_14_unit_gptq_3_cu_14e5b2ed4cuda3std3__420unreachable_sentinelE
	.align		8
        /*0060*/ 	.dword	_ZN45_INTERNAL_d9a299b3_14_unit_gptq_3_cu_14e5b2ed4cuda3std6ranges3__45__cpo4swapE
	.align		8
        /*0068*/ 	.dword	_ZN45_INTERNAL_d9a299b3_14_unit_gptq_3_cu_14e5b2ed4cuda3std6ranges3__45__cpo9iter_moveE
	.align		8
        /*0070*/ 	.dword	_ZN45_INTERNAL_d9a299b3_14_unit_gptq_3_cu_14e5b2ed4cuda3std6ranges3__45__cpo5beginE
	.align		8
        /*0078*/ 	.dword	_ZN45_INTERNAL_d9a299b3_14_unit_gptq_3_cu_14e5b2ed4cuda3std6ranges3__45__cpo3endE
	.align		8
        /*0080*/ 	.dword	_ZN45_INTERNAL_d9a299b3_14_unit_gptq_3_cu_14e5b2ed4cuda3std6ranges3__45__cpo6cbeginE
	.align		8
        /*0088*/ 	.dword	_ZN45_INTERNAL_d9a299b3_14_unit_gptq_3_cu_14e5b2ed4cuda3std6ranges3__45__cpo4cendE
	.align		8
        /*0090*/ 	.dword	_ZN45_INTERNAL_d9a299b3_14_unit_gptq_3_cu_14e5b2ed4cuda3std6ranges3__45__cpo7advanceE
	.align		8
        /*0098*/ 	.dword	_ZN45_INTERNAL_d9a299b3_14_unit_gptq_3_cu_14e5b2ed4cuda3std6ranges3__45__cpo9iter_swapE
	.align		8
        /*00a0*/ 	.dword	_ZN45_INTERNAL_d9a299b3_14_unit_gptq_3_cu_14e5b2ed4cuda3std6ranges3__45__cpo4nextE
	.align		8
        /*00a8*/ 	.dword	_ZN45_INTERNAL_d9a299b3_14_unit_gptq_3_cu_14e5b2ed4cuda3std6ranges3__45__cpo4prevE
	.align		8
        /*00b0*/ 	.dword	_ZN45_INTERNAL_d9a299b3_14_unit_gptq_3_cu_14e5b2ed4cuda3std6ranges3__45__cpo4dataE
	.align		8
        /*00b8*/ 	.dword	_ZN45_INTERNAL_d9a299b3_14_unit_gptq_3_cu_14e5b2ed4cuda3std6ranges3__45__cpo5cdataE
	.align		8
        /*00c0*/ 	.dword	_ZN45_INTERNAL_d9a299b3_14_unit_gptq_3_cu_14e5b2ed4cuda3std6ranges3__45__cpo4sizeE
	.align		8
        /*00c8*/ 	.dword	_ZN45_INTERNAL_d9a299b3_14_unit_gptq_3_cu_14e5b2ed4cuda3std6ranges3__45__cpo5ssizeE
	.align		8
        /*00d0*/ 	.dword	_ZN45_INTERNAL_d9a299b3_14_unit_gptq_3_cu_14e5b2ed4cuda3std6ranges3__45__cpo8distanceE
	.align		8
        /*00d8*/ 	.dword	_ZN45_INTERNAL_d9a299b3_14_unit_gptq_3_cu_14e5b2ed6thrust24THRUST_300001_SM_1030_NS6system6detail10sequential3seqE


//--------------------- .text._Z28gemm_half_q_half_gptq_kernelILi4ELb1ELb1EEvPK6__halfPKjS4_S2_PS0_iiiiiPKtibS2_i --------------------------
	.section	.text._Z28gemm_half_q_half_gptq_kernelILi4ELb1ELb1EEvPK6__halfPKjS4_S2_PS0_iiiiiPKtibS2_i,"ax",@progbits
	.align	128
        .global         _Z28gemm_half_q_half_gptq_kernelILi4ELb1ELb1EEvPK6__halfPKjS4_S2_PS0_iiiiiPKtibS2_i
        .type           _Z28gemm_half_q_half_gptq_kernelILi4ELb1ELb1EEvPK6__halfPKjS4_S2_PS0_iiiiiPKtibS2_i,@function
        .size           _Z28gemm_half_q_half_gptq_kernelILi4ELb1ELb1EEvPK6__halfPKjS4_S2_PS0_iiiiiPKtibS2_i,(.L_x_179 - _Z28gemm_half_q_half_gptq_kernelILi4ELb1ELb1EEvPK6__halfPKjS4_S2_PS0_iiiiiPKtibS2_i)
        .other          _Z28gemm_half_q_half_gptq_kernelILi4ELb1ELb1EEvPK6__halfPKjS4_S2_PS0_iiiiiPKtibS2_i,@"STO_CUDA_ENTRY STV_DEFAULT"
_Z28gemm_half_q_half_gptq_kernelILi4ELb1ELb1EEvPK6__halfPKjS4_S2_PS0_iiiiiPKtibS2_i:
.text._Z28gemm_half_q_half_gptq_kernelILi4ELb1ELb1EEvPK6__halfPKjS4_S2_PS0_iiiiiPKtibS2_i:
[----:B------:R-:W-:Y:S08]  /*0000*/  LDC R1, c[0x0][0x37c] ;  /* 0x0000df00ff017b82 */ /* 0x000ff00000000800 */
[----:B------:R-:W0:Y:S01]  /*0010*/  S2UR UR8, SR_CTAID.Y ;  /* 0x00000000000879c3 */ /* 0x000e220000002600 */
[----:B------:R-:W0:Y:S02]  /*0020*/  LDCU UR9, c[0x0][0x3a8] ;  /* 0x00007500ff0977ac */ /* 0x000e240008000800 */
[----:B0-----:R-:W-:-:S04]  /*0030*/  UIMAD UR18, UR8, -0x4, UR9 ;  /* 0xfffffffc081278a4 */ /* 0x001fc8000f8e0209 */
[----:B------:R-:W-:-:S06]  /*0040*/  UISETP.GE.AND UP0, UPT, UR18, 0x1, UPT ;  /* 0x000000011200788c */ /* 0x000fcc000bf06270 */
[----:B------:R-:W-:-:S13]  /*0050*/  PLOP3.LUT P0, PT, PT, PT, UP0, 0x80, 0x8 ;  /* 0x000000000008781c */ /* 0x000fda0003f0f008 */
[----:B------:R-:W-:Y:S05]  /*0060*/  @!P0 EXIT ;  /* 0x000000000000894d */ /* 0x000fea0003800000 */
[----:B------:R-:W0:Y:S01]  /*0070*/  LDC.64 R4, c[0x0][0x3d0] ;  /* 0x0000f400ff047b82 */ /* 0x000e220000000a00 */
[----:B------:R-:W0:Y:S01]  /*0080*/  LDCU.64 UR12, c[0x0][0x358] ;  /* 0x00006b00ff0c77ac */ /* 0x000e220008000a00 */
[----:B------:R-:W1:Y:S06]  /*0090*/  S2R R2, SR_TID.X ;  /* 0x0000000000027919 */ /* 0x000e6c0000002100 */
[----:B------:R-:W2:Y:S01]  /*00a0*/  LDC R0, c[0x0][0x3b0] ;  /* 0x0000ec00ff007b82 */ /* 0x000ea20000000800 */
[----:B0-----:R-:W3:Y:S07]  /*00b0*/  LDG.E.U16 R4, desc[UR12][R4.64] ;  /* 0x0000000c04047981 */ /* 0x001eee000c1e1500 */
[----:B------:R-:W0:Y:S01]  /*00c0*/  S2UR UR7, SR_CTAID.Z ;  /* 0x00000000000779c3 */ /* 0x000e220000002700 */
[----:B------:R-:W-:Y:S01]  /*00d0*/  UISETP.NE.AND UP0, UPT, UR18, 0x1, UPT ;  /* 0x000000011200788c */ /* 0x000fe2000bf05270 */
[----:B------:R-:W-:-:S02]  /*00e0*/  PRMT R52, RZ, 0x7610, R52 ;  /* 0x00007610ff347816 */ /* 0x000fc40000000034 */
[----:B------:R-:W-:Y:S02]  /*00f0*/  PRMT R51, RZ, 0x7610, R51 ;  /* 0x00007610ff337816 */ /* 0x000fe40000000033 */
[----:B------:R-:W-:Y:S02]  /*0100*/  PRMT R50, RZ, 0x7610, R50 ;  /* 0x00007610ff327816 */ /* 0x000fe40000000032 */
[----:B---3--:R-:W-:-:S13]  /*0110*/  R2UR UR15, R4 ;  /* 0x00000000040f72ca */ /* 0x008fda00000e0000 */
[----:B------:R-:W-:Y:S01]  /*0120*/  MOV R3, UR15 ;  /* 0x0000000f00037c02 */ /* 0x000fe20008000f00 */
[----:B012---:R-:W-:Y:S06]  /*0130*/  BRA.U !UP0, `(.L_x_0) ;  /* 0x0000000108407547 */ /* 0x007fec000b800000 */
[----:B------:R-:W0:Y:S08]  /*0140*/  LDC R7, c[0x0][0x3d8] ;  /* 0x0000f600ff077b82 */ /* 0x000e300000000800 */
[----:B------:R-:W0:Y:S02]  /*0150*/  LDC.64 R4, c[0x0][0x3d0] ;  /* 0x0000f400ff047b82 */ /* 0x000e240000000a00 */
[----:B0-----:R-:W-:-:S05]  /*0160*/  IMAD.WIDE R4, R7, 0x2, R4 ;  /* 0x0000000207047825 */ /* 0x001fca00078e0204 */
[----:B------:R-:W2:Y:S01]  /*0170*/  LDG.E.U16 R50, desc[UR12][R4.64] ;  /* 0x0000000c04327981 */ /* 0x000ea2000c1e1500 */
[----:B------:R-:W-:Y:S01]  /*0180*/  UISETP.NE.AND UP0, UPT, UR18, 0x2, UPT ;  /* 0x000000021200788c */ /* 0x000fe2000bf05270 */
[----:B--2---:R-:W-:-:S08]  /*0190*/  LOP3.LUT R3, R50, UR15, RZ, 0xfc, !PT ;  /* 0x0000000f32037c12 */ /* 0x004fd0000f8efcff */
[----:B------:R-:W-:Y:S05]  /*01a0*/  BRA.U !UP0, `(.L_x_0) ;  /* 0x0000000108247547 */ /* 0x000fea000b800000 */
[----:B------:R-:W-:Y:S01]  /*01b0*/  UISETP.NE.AND UP0, UPT, UR18, 0x3, UPT ;  /* 0x000000031200788c */ /* 0x000fe2000bf05270 */
[----:B------:R-:W-:-:S05]  /*01c0*/  IMAD.WIDE R4, R7, 0x2, R4 ;  /* 0x0000000207047825 */ /* 0x000fca00078e0204 */
[----:B------:R-:W-:Y:S01]  /*01d0*/  PLOP3.LUT P0, PT, PT, PT, UP0, 0x80, 0x8 ;  /* 0x000000000008781c */ /* 0x000fe20003f0f008 */
[----:B------:R-:W-:Y:S01]  /*01e0*/  IMAD.WIDE R6, R7, 0x2, R4 ;  /* 0x0000000207067825 */ /* 0x000fe200078e0204 */
[----:B------:R-:W2:Y:S11]  /*01f0*/  LDG.E.U16 R51, desc[UR12][R4.64] ;  /* 0x0000000c04337981 */ /* 0x000eb6000c1e1500 */
[----:B------:R-:W3:Y:S01]  /*0200*/  @P0 LDG.E.U16 R52, desc[UR12][R6.64] ;  /* 0x0000000c06340981 */ /* 0x000ee2000c1e1500 */
[----:B--2---:R-:W-:-:S04]  /*0210*/  LOP3.LUT R3, R51, R3, RZ, 0xfc, !PT ;  /* 0x0000000333037212 */ /* 0x004fc800078efcff */
[----:B---3--:R-:W-:-:S04]  /*0220*/  @P0 LOP3.LUT R8, R52, R3, RZ, 0xfc, !PT ;  /* 0x0000000334080212 */ /* 0x008fc800078efcff */
[----:B------:R-:W-:-:S07]  /*0230*/  @P0 PRMT R3, R8, 0x7610, R3 ;  /* 0x0000761008030816 */ /* 0x000fce0000000003 */
.L_x_0:
[----:B------:R-:W-:Y:S01]  /*0240*/  PRMT R3, R3, 0x9910, RZ ;  /* 0x0000991003037816 */ /* 0x000fe200000000ff */
[----:B------:R-:W-:Y:S01]  /*0250*/  USHF.L.U32 UR14, UR7, 0x7, URZ ;  /* 0x00000007070e7899 */ /* 0x000fe200080006ff */
[----:B------:R-:W0:Y:S01]  /*0260*/  S2UR UR4, SR_CTAID.X ;  /* 0x00000000000479c3 */ /* 0x000e220000002500 */
[----:B------:R-:W-:Y:S01]  /*0270*/  UISETP.LT.U32.AND UP0, UPT, UR18, 0x4, UPT ;  /* 0x000000041200788c */ /* 0x000fe2000bf01070 */
[----:B------:R-:W-:-:S03]  /*0280*/  ISETP.NE.AND P0, PT, R3, RZ, PT ;  /* 0x000000ff0300720c */ /* 0x000fc60003f05270 */
[----:B------:R-:W-:-:S04]  /*0290*/  MOV R53, UR14 ;  /* 0x0000000e00357c02 */ /* 0x000fc80008000f00 */
[----:B------:R-:W-:-:S06]  /*02a0*/  VIADDMNMX R53, R53, 0x80, R0, PT ;  /* 0x0000008035357846 */ /* 0x000fcc0003800100 */
[----:B0-----:R-:W-:Y:S05]  /*02b0*/  @!P0 EXIT ;  /* 0x000000000000894d */ /* 0x001fea0003800000 */
[----:B------:R-:W-:Y:S01]  /*02c0*/  IADD3 R18, PT, PT, R2, UR14, RZ ;  /* 0x0000000e02127c10 */ /* 0x000fe2000fffe0ff */
[----:B------:R-:W-:Y:S01]  /*02d0*/  USHF.L.U32 UR4, UR4, 0x9, URZ ;  /* 0x0000000904047899 */ /* 0x000fe200080006ff */
[----:B------:R-:W-:Y:S01]  /*02e0*/  BSSY.RECONVERGENT B0, `(.L_x_1) ;  /* 0x00000b5000007945 */ /* 0x000fe20003800200 */
[----:B------:R-:W-:Y:S01]  /*02f0*/  USEL UR11, UR18, 0x4, UP0 ;  /* 0x00000004120b7887 */ /* 0x000fe20008000000 */
[----:B------:R-:W-:-:S03]  /*0300*/  ISETP.GE.AND P0, PT, R18, R53, PT ;  /* 0x000000351200720c */ /* 0x000fc60003f06270 */
[----:B------:R-:W-:-:S10]  /*0310*/  LEA R3, R2, UR4, 0x2 ;  /* 0x0000000402037c11 */ /* 0x000fd4000f8e10ff */
[----:B------:R-:W-:Y:S05]  /*0320*/  @P0 BRA `(.L_x_2) ;  /* 0x0000000800c00947 */ /* 0x000fea0003800000 */
[----:B------:R-:W0:Y:S01]  /*0330*/  LDCU.64 UR16, c[0x0][0x3c0] ;  /* 0x00007800ff1077ac */ /* 0x000e220008000a00 */
[----:B------:R-:W1:Y:S01]  /*0340*/  S2UR UR6, SR_CgaCtaId ;  /* 0x00000000000679c3 */ /* 0x000e620000008800 */
[----:B------:R-:W-:Y:S01]  /*0350*/  UMOV UR5, 0x400 ;  /* 0x0000040000057882 */ /* 0x000fe20000000000 */
[----:B0-----:R-:W-:-:S04]  /*0360*/  UISETP.NE.U32.AND UP0, UPT, UR16, URZ, UPT ;  /* 0x000000ff1000728c */ /* 0x001fc8000bf05070 */
[----:B------:R-:W-:Y:S02]  /*0370*/  UISETP.NE.AND.EX UP0, UPT, UR17, URZ, UPT, UP0 ;  /* 0x000000ff1100728c */ /* 0x000fe4000bf05300 */
[----:B-1----:R-:W-:-:S06]  /*0380*/  ULEA UR5, UR6, UR5, 0x18 ;  /* 0x0000000506057291 */ /* 0x002fcc000f8ec0ff */
[----:B------:R-:W-:Y:S01]  /*0390*/  LEA R12, R2, UR5, 0x1 ;  /* 0x00000005020c7c11 */ /* 0x000fe2000f8e08ff */
[----:B------:R-:W-:Y:S06]  /*03a0*/  BRA.U UP0, `(.L_x_3) ;  /* 0x00000005005c7547 */ /* 0x000fec000b800000 */
[----:B------:R-:W0:Y:S01]  /*03b0*/  LDCU.64 UR16, c[0x0][0x380] ;  /* 0x00007000ff1077ac */ /* 0x000e220008000a00 */
[----:B------:R-:W-:-:S05]  /*03c0*/  IMAD R4, R0, UR8, RZ ;  /* 0x0000000800047c24 */ /* 0x000fca000f8e02ff */
[----:B------:R-:W-:-:S04]  /*03d0*/  SHF.L.U32 R7, R4, 0x2, RZ ;  /* 0x0000000204077819 */ /* 0x000fc800000006ff */
[----:B------:R-:W-:-:S04]  /*03e0*/  IADD3 R5, P0, PT, R18, R7, RZ ;  /* 0x0000000712057210 */ /* 0x000fc80007f1e0ff */
[----:B------:R-:W-:Y:S02]  /*03f0*/  LEA.HI.X.SX32 R6, R7, RZ, 0x1, P0 ;  /* 0x000000ff07067211 */ /* 0x000fe400000f0eff */
[----:B0-----:R-:W-:-:S04]  /*0400*/  LEA R4, P0, R5, UR16, 0x1 ;  /* 0x0000001005047c11 */ /* 0x001fc8000f8008ff */
[----:B------:R-:W-:-:S06]  /*0410*/  LEA.HI.X R5, R5, UR17, R6, 0x1, P0 ;  /* 0x0000001105057c11 */ /* 0x000fcc00080f0c06 */
[----:B------:R-:W2:Y:S01]  /*0420*/  LDG.E.U16.CONSTANT R5, desc[UR12][R4.64] ;  /* 0x0000000c04057981 */ /* 0x000ea2000c1e9500 */
[----:B------:R-:W-:-:S04]  /*0430*/  UIADD3 UR5, UPT, UPT, -UR11, 0x1, URZ ;  /* 0x000000010b057890 */ /* 0x000fc8000fffe1ff */
[----:B------:R-:W-:Y:S01]  /*0440*/  UISETP.NE.AND UP0, UPT, UR5, URZ, UPT ;  /* 0x000000ff0500728c */ /* 0x000fe2000bf05270 */
[----:B--2---:R0:W-:Y:S08]  /*0450*/  STS.U16 [R12], R5 ;  /* 0x000000050c007388 */ /* 0x0041f00000000400 */
[----:B------:R-:W-:Y:S05]  /*0460*/  BRA.U !UP0, `(.L_x_2) ;  /* 0x0000000908707547 */ /* 0x000fea000b800000 */
[----:B------:R-:W-:Y:S01]  /*0470*/  UISETP.GE.AND UP0, UPT, UR5, URZ, UPT ;  /* 0x000000ff0500728c */ /* 0x000fe2000bf06270 */
[----:B0-----:R-:W-:Y:S02]  /*0480*/  IADD3 R12, PT, PT, R12, 0x100, RZ ;  /* 0x000001000c0c7810 */ /* 0x001fe40007ffe0ff */
[----:B------:R-:W-:-:S06]  /*0490*/  IADD3 R13, PT, PT, R7, R0, RZ ;  /* 0x00000000070d7210 */ /* 0x000fcc0007ffe0ff */
[----:B------:R-:W-:Y:S05]  /*04a0*/  BRA.U UP0, `(.L_x_4) ;  /* 0x0000000100ec7547 */ /* 0x000fea000b800000 */
[----:B------:R-:W-:Y:S01]  /*04b0*/  UIADD3 UR6, UPT, UPT, URZ, -UR5, URZ ;  /* 0x80000005ff067290 */ /* 0x000fe2000fffe0ff */
[----:B------:R-:W-:-:S03]  /*04c0*/  PLOP3.LUT P0, PT, PT, PT, PT, 0x80, 0x8 ;  /* 0x000000000008781c */ /* 0x000fc60003f0f070 */
[----:B------:R-:W-:-:S09]  /*04d0*/  UISETP.GT.AND UP0, UPT, UR6, 0x3, UPT ;  /* 0x000000030600788c */ /* 0x000fd2000bf04270 */
[----:B------:R-:W-:Y:S05]  /*04e0*/  BRA.U !UP0, `(.L_x_5) ;  /* 0x0000000108847547 */ /* 0x000fea000b800000 */
[----:B------:R-:W-:-:S13]  /*04f0*/  PLOP3.LUT P0, PT, PT, PT, PT, 0x8, 0x80 ;  /* 0x000000000080781c */ /* 0x000fda0003f0e170 */
.L_x_6:
[-C--:B------:R-:W-:Y:S02]  /*0500*/  IADD3 R7, PT, PT, R13, R0.reuse, RZ ;  /* 0x000000000d077210 */ /* 0x080fe40007ffe0ff */
[C---:B------:R-:W-:Y:S02]  /*0510*/  IADD3 R5, P1, PT, R18.reuse, R13, RZ ;  /* 0x0000000d12057210 */ /* 0x040fe40007f3e0ff */
[----:B------:R-:W-:Y:S02]  /*0520*/  IADD3 R9, PT, PT, R7, R0, RZ ;  /* 0x0000000007097210 */ /* 0x000fe40007ffe0ff */
[----:B------:R-:W-:Y:S02]  /*0530*/  LEA.HI.X.SX32 R6, R13, RZ, 0x1, P1 ;  /* 0x000000ff0d067211 */ /* 0x000fe400008f0eff */
[----:B------:R-:W-:Y:S02]  /*0540*/  LEA R4, P1, R5, UR16, 0x1 ;  /* 0x0000001005047c11 */ /* 0x000fe4000f8208ff */
[----:B------:R-:W-:-:S02]  /*0550*/  IADD3 R10, P2, PT, R18, R7, RZ ;  /* 0x00000007120a7210 */ /* 0x000fc40007f5e0ff */
[----:B------:R-:W-:Y:S02]  /*0560*/  IADD3 R13, PT, PT, R9, R0, RZ ;  /* 0x00000000090d7210 */ /* 0x000fe40007ffe0ff */
[----:B------:R-:W-:Y:S02]  /*0570*/  LEA.HI.X R5, R5, UR17, R6, 0x1, P1 ;  /* 0x0000001105057c11 */ /* 0x000fe400088f0c06 */
[----:B------:R-:W-:Y:S02]  /*0580*/  LEA.HI.X.SX32 R7, R7, RZ, 0x1, P2 ;  /* 0x000000ff07077211 */ /* 0x000fe400010f0eff */
[----:B------:R-:W-:Y:S02]  /*0590*/  IADD3 R15, P3, PT, R18, R9, RZ ;  /* 0x00000009120f7210 */ /* 0x000fe40007f7e0ff */
[----:B------:R-:W-:Y:S01]  /*05a0*/  LEA R6, P2, R10, UR16, 0x1 ;  /* 0x000000100a067c11 */ /* 0x000fe2000f8408ff */
[----:B------:R-:W2:Y:S01]  /*05b0*/  LDG.E.U16.CONSTANT R5, desc[UR12][R4.64] ;  /* 0x0000000c04057981 */ /* 0x000ea2000c1e9500 */
[----:B------:R-:W-:-:S02]  /*05c0*/  IADD3 R11, P1, PT, R18, R13, RZ ;  /* 0x0000000d120b7210 */ /* 0x000fc40007f3e0ff */
[----:B------:R-:W-:Y:S02]  /*05d0*/  LEA.HI.X.SX32 R16, R9, RZ, 0x1, P3 ;  /* 0x000000ff09107211 */ /* 0x000fe400018f0eff */
[----:B------:R-:W-:Y:S02]  /*05e0*/  LEA.HI.X R7, R10, UR17, R7, 0x1, P2 ;  /* 0x000000110a077c11 */ /* 0x000fe400090f0c07 */
[----:B------:R-:W-:Y:S02]  /*05f0*/  LEA.HI.X.SX32 R14, R13, RZ, 0x1, P1 ;  /* 0x000000ff0d0e7211 */ /* 0x000fe400008f0eff */
[----:B------:R-:W-:Y:S02]  /*0600*/  LEA R8, P3, R15, UR16, 0x1 ;  /* 0x000000100f087c11 */ /* 0x000fe4000f8608ff */
[----:B------:R-:W-:Y:S01]  /*0610*/  LEA R10, P1, R11, UR16, 0x1 ;  /* 0x000000100b0a7c11 */ /* 0x000fe2000f8208ff */
[----:B------:R-:W3:Y:S01]  /*0620*/  LDG.E.U16.CONSTANT R7, desc[UR12][R6.64] ;  /* 0x0000000c06077981 */ /* 0x000ee2000c1e9500 */
[----:B------:R-:W-:-:S02]  /*0630*/  LEA.HI.X R9, R15, UR17, R16, 0x1, P3 ;  /* 0x000000110f097c11 */ /* 0x000fc400098f0c10 */
[----:B------:R-:W-:-:S04]  /*0640*/  LEA.HI.X R11, R11, UR17, R14, 0x1, P1 ;  /* 0x000000110b0b7c11 */ /* 0x000fc800088f0c0e */
[----:B------:R-:W4:Y:S04]  /*0650*/  LDG.E.U16.CONSTANT R9, desc[UR12][R8.64] ;  /* 0x0000000c08097981 */ /* 0x000f28000c1e9500 */
[----:B------:R-:W5:Y:S01]  /*0660*/  LDG.E.U16.CONSTANT R11, desc[UR12][R10.64] ;  /* 0x0000000c0a0b7981 */ /* 0x000f62000c1e9500 */
[----:B------:R-:W-:-:S04]  /*0670*/  UIADD3 UR5, UPT, UPT, UR5, 0x4, URZ ;  /* 0x0000000405057890 */ /* 0x000fc8000fffe0ff */
[----:B------:R-:W-:Y:S01]  /*0680*/  UISETP.GE.AND UP0, UPT, UR5, -0x3, UPT ;  /* 0xfffffffd0500788c */ /* 0x000fe2000bf06270 */
[----:B------:R-:W-:Y:S01]  /*0690*/  IADD3 R13, PT, PT, R13, R0, RZ ;  /* 0x000000000d0d7210 */ /* 0x000fe20007ffe0ff */
[----:B--2---:R-:W-:Y:S04]  /*06a0*/  STS.U16 [R12], R5 ;  /* 0x000000050c007388 */ /* 0x004fe80000000400 */
[----:B---3--:R-:W-:Y:S04]  /*06b0*/  STS.U16 [R12+0x100], R7 ;  /* 0x000100070c007388 */ /* 0x008fe80000000400 */
[----:B----4-:R-:W-:Y:S04]  /*06c0*/  STS.U16 [R12+0x200], R9 ;  /* 0x000200090c007388 */ /* 0x010fe80000000400 */
[----:B-----5:R0:W-:Y:S02]  /*06d0*/  STS.U16 [R12+0x300], R11 ;  /* 0x0003000b0c007388 */ /* 0x0201e40000000400 */
[----:B0-----:R-:W-:Y:S01]  /*06e0*/  IADD3 R12, PT, PT, R12, 0x400, RZ ;  /* 0x000004000c0c7810 */ /* 0x001fe20007ffe0ff */
[----:B------:R-:W-:Y:S06]  /*06f0*/  BRA.U !UP0, `(.L_x_6) ;  /* 0xfffffffd08807547 */ /* 0x000fec000b83ffff */
.L_x_5:
[----:B------:R-:W-:-:S04]  /*0700*/  UIADD3 UR6, UPT, UPT, URZ, -UR5, URZ ;  /* 0x80000005ff067290 */ /* 0x000fc8000fffe0ff */
[----:B------:R-:W-:-:S09]  /*0710*/  UISETP.GT.AND UP0, UPT, UR6, 0x1, UPT ;  /* 0x000000010600788c */ /* 0x000fd2000bf04270 */
[----:B------:R-:W-:Y:S05]  /*0720*/  BRA.U !UP0, `(.L_x_7) ;  /* 0x0000000108447547 */ /* 0x000fea000b800000 */
[C---:B------:R-:W-:Y:S02]  /*0730*/  IADD3 R9, PT, PT, R13.reuse, R0, RZ ;  /* 0x000000000d097210 */ /* 0x040fe40007ffe0ff */
[C---:B------:R-:W-:Y:S02]  /*0740*/  IADD3 R5, P0, PT, R18.reuse, R13, RZ ;  /* 0x0000000d12057210 */ /* 0x040fe40007f1e0ff */
[----:B------:R-:W-:Y:S02]  /*0750*/  IADD3 R7, P1, PT, R18, R9, RZ ;  /* 0x0000000912077210 */ /* 0x000fe40007f3e0ff */
[----:B------:R-:W-:Y:S02]  /*0760*/  LEA.HI.X.SX32 R10, R13, RZ, 0x1, P0 ;  /* 0x000000ff0d0a7211 */ /* 0x000fe400000f0eff */
[----:B------:R-:W-:Y:S02]  /*0770*/  LEA.HI.X.SX32 R8, R9, RZ, 0x1, P1 ;  /* 0x000000ff09087211 */ /* 0x000fe400008f0eff */
[----:B------:R-:W-:-:S02]  /*0780*/  LEA R4, P0, R5, UR16, 0x1 ;  /* 0x0000001005047c11 */ /* 0x000fc4000f8008ff */
[----:B------:R-:W-:Y:S02]  /*0790*/  LEA R6, P1, R7, UR16, 0x1 ;  /* 0x0000001007067c11 */ /* 0x000fe4000f8208ff */
[----:B------:R-:W-:Y:S02]  /*07a0*/  LEA.HI.X R5, R5, UR17, R10, 0x1, P0 ;  /* 0x0000001105057c11 */ /* 0x000fe400080f0c0a */
[----:B------:R-:W-:-:S04]  /*07b0*/  LEA.HI.X R7, R7, UR17, R8, 0x1, P1 ;  /* 0x0000001107077c11 */ /* 0x000fc800088f0c08 */
[----:B------:R-:W2:Y:S04]  /*07c0*/  LDG.E.U16.CONSTANT R5, desc[UR12][R4.64] ;  /* 0x0000000c04057981 */ /* 0x000ea8000c1e9500 */
[----:B------:R-:W3:Y:S01]  /*07d0*/  LDG.E.U16.CONSTANT R7, desc[UR12][R6.64] ;  /* 0x0000000c06077981 */ /* 0x000ee2000c1e9500 */
[----:B------:R-:W-:Y:S01]  /*07e0*/  PLOP3.LUT P0, PT, PT, PT, PT, 0x8, 0x80 ;  /* 0x000000000080781c */ /* 0x000fe20003f0e170 */
[----:B------:R-:W-:Y:S01]  /*07f0*/  UIADD3 UR5, UPT, UPT, UR5, 0x2, URZ ;  /* 0x0000000205057890 */ /* 0x000fe2000fffe0ff */
[----:B------:R-:W-:Y:S01]  /*0800*/  IADD3 R13, PT, PT, R9, R0, RZ ;  /* 0x00000000090d7210 */ /* 0x000fe20007ffe0ff */
[----:B--2---:R-:W-:Y:S04]  /*0810*/  STS.U16 [R12], R5 ;  /* 0x000000050c007388 */ /* 0x004fe80000000400 */
[----:B---3--:R0:W-:Y:S02]  /*0820*/  STS.U16 [R12+0x100], R7 ;  /* 0x000100070c007388 */ /* 0x0081e40000000400 */
[----:B0-----:R-:W-:-:S07]  /*0830*/  IADD3 R12, PT, PT, R12, 0x200, RZ ;  /* 0x000002000c0c7810 */ /* 0x001fce0007ffe0ff */
.L_x_7:
[----:B------:R-:W-:-:S13]  /*0840*/  ISETP.EQ.AND P1, PT, RZ, UR5, PT ;  /* 0x00000005ff007c0c */ /* 0x000fda000bf22270 */
[----:B------:R-:W-:Y:S05]  /*0850*/  @!P0 BRA P1, `(.L_x_2) ;  /* 0x0000000400748947 */ /* 0x000fea0000800000 */
.L_x_4:
[----:B------:R-:W-:-:S04]  /*0860*/  IADD3 R5, P0, PT, R18, R13, RZ ;  /* 0x0000000d12057210 */ /* 0x000fc80007f1e0ff */
[----:B------:R-:W-:Y:S02]  /*0870*/  LEA.HI.X.SX32 R6, R13, RZ, 0x1, P0 ;  /* 0x000000ff0d067211 */ /* 0x000fe400000f0eff */
[----:B------:R-:W-:-:S04]  /*0880*/  LEA R4, P0, R5, UR16, 0x1 ;  /* 0x0000001005047c11 */ /* 0x000fc8000f8008ff */
[----:B------:R-:W-:-:S06]  /*0890*/  LEA.HI.X R5, R5, UR17, R6, 0x1, P0 ;  /* 0x0000001105057c11 */ /* 0x000fcc00080f0c06 */
[----:B------:R-:W2:Y:S01]  /*08a0*/  LDG.E.U16.CONSTANT R5, desc[UR12][R4.64] ;  /* 0x0000000c04057981 */ /* 0x000ea2000c1e9500 */
[----:B------:R-:W-:Y:S01]  /*08b0*/  UIADD3 UR5, UPT, UPT, UR5, 0x1, URZ ;  /* 0x0000000105057890 */ /* 0x000fe2000fffe0ff */
[----:B------:R-:W-:-:S03]  /*08c0*/  IADD3 R13, PT, PT, R13, R0, RZ ;  /* 0x000000000d0d7210 */ /* 0x000fc60007ffe0ff */
[----:B------:R-:W-:Y:S01]  /*08d0*/  UISETP.NE.AND UP0, UPT, UR5, URZ, UPT ;  /* 0x000000ff0500728c */ /* 0x000fe2000bf05270 */
[----:B--2---:R0:W-:Y:S02]  /*08e0*/  STS.U16 [R12], R5 ;  /* 0x000000050c007388 */ /* 0x0041e40000000400 */
[----:B0-----:R-:W-:-:S06]  /*08f0*/  IADD3 R12, PT, PT, R12, 0x100, RZ ;  /* 0x000001000c0c7810 */ /* 0x001fcc0007ffe0ff */
[----:B------:R-:W-:Y:S05]  /*0900*/  BRA.U UP0, `(.L_x_4) ;  /* 0xfffffffd00d47547 */ /* 0x000fea000b83ffff */
[----:B------:R-:W-:Y:S05]  /*0910*/  BRA `(.L_x_2) ;  /* 0x0000000400447947 */ /* 0x000fea0003800000 */
.L_x_3:
[C---:B------:R-:W-:Y:S01]  /*0920*/  LEA R4, P0, R18.reuse, UR16, 0x1 ;  /* 0x0000001012047c11 */ /* 0x040fe2000f8008ff */
[----:B------:R-:W0:Y:S03]  /*0930*/  LDCU.64 UR20, c[0x0][0x380] ;  /* 0x00007000ff1477ac */ /* 0x000e260008000a00 */
[----:B------:R-:W-:-:S05]  /*0940*/  LEA.HI.X R5, R18, UR17, RZ, 0x1, P0 ;  /* 0x0000001112057c11 */ /* 0x000fca00080f0cff */
[----:B------:R1:W5:Y:S01]  /*0950*/  LDG.E.U16.CONSTANT R18, desc[UR12][R4.64] ;  /* 0x0000000c04127981 */ /* 0x000362000c1e9500 */
[----:B------:R-:W-:Y:S01]  /*0960*/  UIADD3 UR5, UPT, UPT, URZ, -UR11, URZ ;  /* 0x8000000bff057290 */ /* 0x000fe2000fffe0ff */
[----:B------:R-:W-:-:S03]  /*0970*/  IMAD R13, R0, UR8, RZ ;  /* 0x00000008000d7c24 */ /* 0x000fc6000f8e02ff */
[----:B------:R-:W-:Y:S02]  /*0980*/  UISETP.GE.AND UP0, UPT, UR5, URZ, UPT ;  /* 0x000000ff0500728c */ /* 0x000fe4000bf06270 */
[----:B------:R-:W-:-:S07]  /*0990*/  SHF.L.U32 R13, R13, 0x2, RZ ;  /* 0x000000020d0d7819 */ /* 0x000fce00000006ff */
[----:B01----:R-:W-:Y:S05]  /*09a0*/  BRA.U UP0, `(.L_x_8) ;  /* 0x0000000100f47547 */ /* 0x003fea000b800000 */
[----:B------:R-:W-:Y:S02]  /*09b0*/  UIADD3 UR6, UPT, UPT, URZ, -UR5, URZ ;  /* 0x80000005ff067290 */ /* 0x000fe4000fffe0ff */
[----:B------:R-:W-:Y:S02]  /*09c0*/  UPLOP3.LUT UP0, UPT, UPT, UPT, UPT, 0x80, 0x8 ;  /* 0x000000000008789c */ /* 0x000fe40003f0f070 */
[----:B------:R-:W-:-:S09]  /*09d0*/  UISETP.GT.AND UP1, UPT, UR6, 0x3, UPT ;  /* 0x000000030600788c */ /* 0x000fd2000bf24270 */
[----:B------:R-:W-:Y:S05]  /*09e0*/  BRA.U !UP1, `(.L_x_9) ;  /* 0x0000000109887547 */ /* 0x000fea000b800000 */
[----:B------:R-:W0:Y:S01]  /*09f0*/  LDCU.64 UR16, c[0x0][0x380] ;  /* 0x00007000ff1077ac */ /* 0x000e220008000a00 */
[----:B------:R-:W-:-:S11]  /*0a00*/  UPLOP3.LUT UP0, UPT, UPT, UPT, UPT, 0x40, 0x4 ;  /* 0x000000000004789c */ /* 0x000fd60003f0e870 */
.L_x_10:
[-C--:B------:R-:W-:Y:S02]  /*0a10*/  IADD3 R7, PT, PT, R13, R0.reuse, RZ ;  /* 0x000000000d077210 */ /* 0x080fe40007ffe0ff */
[C---:B-----5:R-:W-:Y:S02]  /*0a20*/  IADD3 R5, P0, PT, R18.reuse, R13, RZ ;  /* 0x0000000d12057210 */ /* 0x060fe40007f1e0ff */
[----:B------:R-:W-:Y:S02]  /*0a30*/  IADD3 R9, PT, PT, R7, R0, RZ ;  /* 0x0000000007097210 */ /* 0x000fe40007ffe0ff */
[----:B------:R-:W-:Y:S02]  /*0a40*/  LEA.HI.X.SX32 R6, R13, RZ, 0x1, P0 ;  /* 0x000000ff0d067211 */ /* 0x000fe400000f0eff */
[----:B0-----:R-:W-:Y:S02]  /*0a50*/  LEA R4, P0, R5, UR16, 0x1 ;  /* 0x0000001005047c11 */ /* 0x001fe4000f8008ff */
[----:B------:R-:W-:-:S02]  /*0a60*/  IADD3 R10, P1, PT, R18, R7, RZ ;  /* 0x00000007120a7210 */ /* 0x000fc40007f3e0ff */
[----:B------:R-:W-:Y:S02]  /*0a70*/  IADD3 R13, PT, PT, R9, R0, RZ ;  /* 0x00000000090d7210 */ /* 0x000fe40007ffe0ff */
[----:B------:R-:W-:Y:S02]  /*0a80*/  LEA.HI.X R5, R5, UR17, R6, 0x1, P0 ;  /* 0x0000001105057c11 */ /* 0x000fe400080f0c06 */
[----:B------:R-:W-:Y:S02]  /*0a90*/  LEA.HI.X.SX32 R7, R7, RZ, 0x1, P1 ;  /* 0x000000ff07077211 */ /* 0x000fe400008f0eff */
[----:B------:R-:W-:Y:S02]  /*0aa0*/  LEA R6, P0, R10, UR16, 0x1 ;  /* 0x000000100a067c11 */ /* 0x000fe4000f8008ff */
[C---:B------:R-:W-:Y:S01]  /*0ab0*/  IADD3 R15, P2, PT, R18.reuse, R9, RZ ;  /* 0x00000009120f7210 */ /* 0x040fe20007f5e0ff */
[----:B------:R-:W2:Y:S01]  /*0ac0*/  LDG.E.U16.CONSTANT R5, desc[UR12][R4.64] ;  /* 0x0000000c04057981 */ /* 0x000ea2000c1e9500 */
[----:B------:R-:W-:-:S02]  /*0ad0*/  IADD3 R11, P3, PT, R18, R13, RZ ;  /* 0x0000000d120b7210 */ /* 0x000fc40007f7e0ff */
[----:B------:R-:W-:Y:S02]  /*0ae0*/  LEA.HI.X R7, R10, UR17, R7, 0x1, P0 ;  /* 0x000000110a077c11 */ /* 0x000fe400080f0c07 */
[----:B------:R-:W-:Y:S02]  /*0af0*/  LEA.HI.X.SX32 R16, R9, RZ, 0x1, P2 ;  /* 0x000000ff09107211 */ /* 0x000fe400010f0eff */
[----:B------:R-:W-:Y:S02]  /*0b00*/  LEA R8, P1, R15, UR16, 0x1 ;  /* 0x000000100f087c11 */ /* 0x000fe4000f8208ff */
[----:B------:R-:W-:Y:S01]  /*0b10*/  LEA.HI.X.SX32 R14, R13, RZ, 0x1, P3 ;  /* 0x000000ff0d0e7211 */ /* 0x000fe200018f0eff */
[----:B------:R-:W3:Y:S01]  /*0b20*/  LDG.E.U16.CONSTANT R7, desc[UR12][R6.64] ;  /* 0x0000000c06077981 */ /* 0x000ee2000c1e9500 */
[----:B------:R-:W-:Y:S02]  /*0b30*/  LEA R10, P0, R11, UR16, 0x1 ;  /* 0x000000100b0a7c11 */ /* 0x000fe4000f8008ff */
[----:B------:R-:W-:-:S02]  /*0b40*/  LEA.HI.X R9, R15, UR17, R16, 0x1, P1 ;  /* 0x000000110f097c11 */ /* 0x000fc400088f0c10 */
[----:B------:R-:W-:-:S04]  /*0b50*/  LEA.HI.X R11, R11, UR17, R14, 0x1, P0 ;  /* 0x000000110b0b7c11 */ /* 0x000fc800080f0c0e */
[----:B------:R-:W4:Y:S04]  /*0b60*/  LDG.E.U16.CONSTANT R9, desc[UR12][R8.64] ;  /* 0x0000000c08097981 */ /* 0x000f28000c1e9500 */
[----:B------:R-:W4:Y:S01]  /*0b70*/  LDG.E.U16.CONSTANT R11, desc[UR12][R10.64] ;  /* 0x0000000c0a0b7981 */ /* 0x000f22000c1e9500 */
[----:B------:R-:W-:-:S04]  /*0b80*/  UIADD3 UR5, UPT, UPT, UR5, 0x4, URZ ;  /* 0x0000000405057890 */ /* 0x000fc8000fffe0ff */
[----:B------:R-:W-:Y:S01]  /*0b90*/  UISETP.GE.AND UP1, UPT, UR5, -0x3, UPT ;  /* 0xfffffffd0500788c */ /* 0x000fe2000bf26270 */
[----:B------:R-:W-:Y:S01]  /*0ba0*/  IADD3 R13, PT, PT, R13, R0, RZ ;  /* 0x000000000d0d7210 */ /* 0x000fe20007ffe0ff */
[----:B--2---:R-:W-:Y:S04]  /*0bb0*/  STS.U16 [R12], R5 ;  /* 0x000000050c007388 */ /* 0x004fe80000000400 */
[----:B---3--:R-:W-:Y:S04]  /*0bc0*/  STS.U16 [R12+0x100], R7 ;  /* 0x000100070c007388 */ /* 0x008fe80000000400 */
[----:B----4-:R-:W-:Y:S04]  /*0bd0*/  STS.U16 [R12+0x200], R9 ;  /* 0x000200090c007388 */ /* 0x010fe80000000400 */
[----:B------:R0:W-:Y:S02]  /*0be0*/  STS.U16 [R12+0x300], R11 ;  /* 0x0003000b0c007388 */ /* 0x0001e40000000400 */
[----:B0-----:R-:W-:Y:S01]  /*0bf0*/  IADD3 R12, PT, PT, R12, 0x400, RZ ;  /* 0x000004000c0c7810 */ /* 0x001fe20007ffe0ff */
[----:B------:R-:W-:Y:S06]  /*0c00*/  BRA.U !UP1, `(.L_x_10) ;  /* 0xfffffffd09807547 */ /* 0x000fec000b83ffff */
.L_x_9:
[----:B------:R-:W-:-:S04]  /*0c10*/  UIADD3 UR6, UPT, UPT, URZ, -UR5, URZ ;  /* 0x80000005ff067290 */ /* 0x000fc8000fffe0ff */
[----:B------:R-:W-:-:S09]  /*0c20*/  UISETP.GT.AND UP1, UPT, UR6, 0x1, UPT ;  /* 0x000000010600788c */ /* 0x000fd2000bf24270 */
[----:B------:R-:W-:Y:S05]  /*0c30*/  BRA.U !UP1, `(.L_x_11) ;  /* 0x0000000109487547 */ /* 0x000fea000b800000 */
[----:B------:R-:W0:Y:S01]  /*0c40*/  LDCU.64 UR16, c[0x0][0x380] ;  /* 0x00007000ff1077ac */ /* 0x000e220008000a00 */
[C---:B------:R-:W-:Y:S02]  /*0c50*/  IADD3 R9, PT, PT, R13.reuse, R0, RZ ;  /* 0x000000000d097210 */ /* 0x040fe40007ffe0ff */
[C---:B-----5:R-:W-:Y:S02]  /*0c60*/  IADD3 R5, P0, PT, R18.reuse, R13, RZ ;  /* 0x0000000d12057210 */ /* 0x060fe40007f1e0ff */
[----:B------:R-:W-:Y:S02]  /*0c70*/  IADD3 R7, P1, PT, R18, R9, RZ ;  /* 0x0000000912077210 */ /* 0x000fe40007f3e0ff */
[----:B------:R-:W-:Y:S02]  /*0c80*/  LEA.HI.X.SX32 R10, R13, RZ, 0x1, P0 ;  /* 0x000000ff0d0a7211 */ /* 0x000fe400000f0eff */
[----:B------:R-:W-:Y:S02]  /*0c90*/  LEA.HI.X.SX32 R8, R9, RZ, 0x1, P1 ;  /* 0x000000ff09087211 */ /* 0x000fe400008f0eff */
[----:B0-----:R-:W-:-:S02]  /*0ca0*/  LEA R4, P0, R5, UR16, 0x1 ;  /* 0x0000001005047c11 */ /* 0x001fc4000f8008ff */
[----:B------:R-:W-:Y:S02]  /*0cb0*/  LEA R6, P1, R7, UR16, 0x1 ;  /* 0x0000001007067c11 */ /* 0x000fe4000f8208ff */
[----:B------:R-:W-:Y:S02]  /*0cc0*/  LEA.HI.X R5, R5, UR17, R10, 0x1, P0 ;  /* 0x0000001105057c11 */ /* 0x000fe400080f0c0a */
[----:B------:R-:W-:-:S04]  /*0cd0*/  LEA.HI.X R7, R7, UR17, R8, 0x1, P1 ;  /* 0x0000001107077c11 */ /* 0x000fc800088f0c08 */
[----:B------:R-:W2:Y:S04]  /*0ce0*/  LDG.E.U16.CONSTANT R5, desc[UR12][R4.64] ;  /* 0x0000000c04057981 */ /* 0x000ea8000c1e9500 */
[----:B------:R-:W3:Y:S01]  /*0cf0*/  LDG.E.U16.CONSTANT R7, desc[UR12][R6.64] ;  /* 0x0000000c06077981 */ /* 0x000ee2000c1e9500 */
[----:B------:R-:W-:Y:S01]  /*0d00*/  IADD3 R13, PT, PT, R9, R0, RZ ;  /* 0x00000000090d7210 */ /* 0x000fe20007ffe0ff */
[----:B------:R-:W-:Y:S02]  /*0d10*/  UIADD3 UR5, UPT, UPT, UR5, 0x2, URZ ;  /* 0x0000000205057890 */ /* 0x000fe4000fffe0ff */
[----:B------:R-:W-:Y:S01]  /*0d20*/  UPLOP3.LUT UP0, UPT, UPT, UPT, UPT, 0x40, 0x4 ;  /* 0x000000000004789c */ /* 0x000fe20003f0e870 */
[----:B--2---:R-:W-:Y:S04]  /*0d30*/  STS.U16 [R12], R5 ;  /* 0x000000050c007388 */ /* 0x004fe80000000400 */
[----:B---3--:R0:W-:Y:S02]  /*0d40*/  STS.U16 [R12+0x100], R7 ;  /* 0x000100070c007388 */ /* 0x0081e40000000400 */
[----:B0-----:R-:W-:-:S07]  /*0d50*/  IADD3 R12, PT, PT, R12, 0x200, RZ ;  /* 0x000002000c0c7810 */ /* 0x001fce0007ffe0ff */
.L_x_11:
[----:B------:R-:W-:-:S09]  /*0d60*/  UISETP.NE.OR UP0, UPT, UR5, URZ, UP0 ;  /* 0x000000ff0500728c */ /* 0x000fd20008705670 */
[----:B------:R-:W-:Y:S05]  /*0d70*/  BRA.U !UP0, `(.L_x_2) ;  /* 0x00000001082c7547 */ /* 0x000fea000b800000 */
.L_x_8:
[----:B-----5:R-:W-:-:S04]  /*0d80*/  IADD3 R5, P0, PT, R18, R13, RZ ;  /* 0x0000000d12057210 */ /* 0x020fc80007f1e0ff */
        /* <DEDUP_REMOVED lines=10> */
.L_x_2:
[----:B------:R-:W-:Y:S05]  /*0e30*/  BSYNC.RECONVERGENT B0 ;  /* 0x0000000000007941 */ /* 0x000fea0003800200 */
.L_x_1:
[----:B------:R-:W1:Y:S02]  /*0e40*/  LDCU UR10, c[0x0][0x3ac] ;  /* 0x00007580ff0a77ac */ /* 0x000e640008000800 */
[----:B-1----:R-:W-:-:S13]  /*0e50*/  ISETP.GE.AND P0, PT, R3, UR10, PT ;  /* 0x0000000a03007c0c */ /* 0x002fda000bf06270 */
[----:B------:R-:W-:Y:S05]  /*0e60*/  @P0 EXIT ;  /* 0x000000000000094d */ /* 0x000fea0003800000 */
[----:B------:R-:W1:Y:S02]  /*0e70*/  LDCU.U8 UR5, c[0x0][0x3cc] ;  /* 0x00007980ff0577ac */ /* 0x000e640008000000 */
[----:B-1----:R-:W-:-:S04]  /*0e80*/  UPRMT UR5, UR5, 0x8880, URZ ;  /* 0x0000888005057896 */ /* 0x002fc800080000ff */
[----:B------:R-:W-:-:S04]  /*0e90*/  UISETP.NE.AND UP0, UPT, UR5, URZ, UPT ;  /* 0x000000ff0500728c */ /* 0x000fc8000bf05270 */
[----:B------:R-:W-:-:S09]  /*0ea0*/  UISETP.NE.OR UP0, UPT, UR7, URZ, !UP0 ;  /* 0x000000ff0700728c */ /* 0x000fd2000c705670 */
[----:B------:R-:W-:Y:S05]  /*0eb0*/  BRA.U UP0, `(.L_x_12) ;  /* 0x0000000100c07547 */ /* 0x000fea000b800000 */
[----:B------:R-:W-:Y:S02]  /*0ec0*/  UIADD3 UR6, UPT, UPT, URZ, -UR11, URZ ;  /* 0x8000000bff067290 */ /* 0x000fe4000fffe0ff */
[----:B------:R-:W-:Y:S02]  /*0ed0*/  UIMAD UR5, UR8, UR10, URZ ;  /* 0x0000000a080572a4 */ /* 0x000fe4000f8e02ff */
[----:B------:R-:W-:Y:S02]  /*0ee0*/  UISETP.GE.AND UP0, UPT, UR6, URZ, UPT ;  /* 0x000000ff0600728c */ /* 0x000fe4000bf06270 */
[----:B------:R-:W-:-:S06]  /*0ef0*/  ULEA UR5, UR5, UR4, 0x2 ;  /* 0x0000000405057291 */ /* 0x000fcc000f8e10ff */
[----:B------:R-:W-:Y:S01]  /*0f00*/  LEA R15, R2, UR5, 0x2 ;  /* 0x00000005020f7c11 */ /* 0x000fe2000f8e10ff */
[----:B------:R-:W-:Y:S06]  /*0f10*/  BRA.U UP0, `(.L_x_13) ;  /* 0x00000001008c7547 */ /* 0x000fec000b800000 */
[----:B------:R-:W-:Y:S02]  /*0f20*/  UIADD3 UR4, UPT, UPT, URZ, -UR6, URZ ;  /* 0x80000006ff047290 */ /* 0x000fe4000fffe0ff */
[----:B------:R-:W-:Y:S02]  /*0f30*/  UPLOP3.LUT UP0, UPT, UPT, UPT, UPT, 0x80, 0x8 ;  /* 0x000000000008789c */ /* 0x000fe40003f0f070 */
[----:B------:R-:W-:-:S09]  /*0f40*/  UISETP.GT.AND UP1, UPT, UR4, 0x3, UPT ;  /* 0x000000030400788c */ /* 0x000fd2000bf24270 */
[----:B------:R-:W-:Y:S05]  /*0f50*/  BRA.U !UP1, `(.L_x_14) ;  /* 0x0000000109447547 */ /* 0x000fea000b800000 */
[----:B0-----:R-:W0:Y:S01]  /*0f60*/  LDC.64 R12, c[0x0][0x3a0] ;  /* 0x0000e800ff0c7b82 */ /* 0x001e220000000a00 */
[----:B------:R-:W-:-:S11]  /*0f70*/  UPLOP3.LUT UP0, UPT, UPT, UPT, UPT, 0x40, 0x4 ;  /* 0x000000000004789c */ /* 0x000fd60003f0e870 */
.L_x_15:
[C---:B-1----:R-:W-:Y:S01]  /*0f80*/  IADD3 R7, PT, PT, R15.reuse, UR10, RZ ;  /* 0x0000000a0f077c10 */ /* 0x042fe2000fffe0ff */
[--C-:B0-----:R-:W-:Y:S01]  /*0f90*/  IMAD.WIDE R4, R15, 0x2, R12.reuse ;  /* 0x000000020f047825 */ /* 0x101fe200078e020c */
[----:B------:R-:W-:Y:S02]  /*0fa0*/  UIADD3 UR6, UPT, UPT, UR6, 0x4, URZ ;  /* 0x0000000406067890 */ /* 0x000fe4000fffe0ff */
[C---:B------:R-:W-:Y:S01]  /*0fb0*/  IADD3 R9, PT, PT, R7.reuse, UR10, RZ ;  /* 0x0000000a07097c10 */ /* 0x040fe2000fffe0ff */
[--C-:B------:R-:W-:Y:S01]  /*0fc0*/  IMAD.WIDE R6, R7, 0x2, R12.reuse ;  /* 0x0000000207067825 */ /* 0x100fe200078e020c */
[----:B------:R1:W-:Y:S01]  /*0fd0*/  STG.E.64 desc[UR12][R4.64], RZ ;  /* 0x000000ff04007986 */ /* 0x0003e2000c101b0c */
[----:B------:R-:W-:Y:S01]  /*0fe0*/  UISETP.GE.AND UP1, UPT, UR6, -0x3, UPT ;  /* 0xfffffffd0600788c */ /* 0x000fe2000bf26270 */
[C---:B------:R-:W-:Y:S01]  /*0ff0*/  IADD3 R17, PT, PT, R9.reuse, UR10, RZ ;  /* 0x0000000a09117c10 */ /* 0x040fe2000fffe0ff */
[--C-:B------:R-:W-:Y:S01]  /*1000*/  IMAD.WIDE R8, R9, 0x2, R12.reuse ;  /* 0x0000000209087825 */ /* 0x100fe200078e020c */
[----:B------:R1:W-:Y:S02]  /*1010*/  STG.E.64 desc[UR12][R6.64], RZ ;  /* 0x000000ff06007986 */ /* 0x0003e4000c101b0c */
[C---:B------:R-:W-:Y:S01]  /*1020*/  IADD3 R15, PT, PT, R17.reuse, UR10, RZ ;  /* 0x0000000a110f7c10 */ /* 0x040fe2000fffe0ff */
[----:B------:R-:W-:Y:S01]  /*1030*/  IMAD.WIDE R10, R17, 0x2, R12 ;  /* 0x00000002110a7825 */ /* 0x000fe200078e020c */
[----:B------:R1:W-:Y:S04]  /*1040*/  STG.E.64 desc[UR12][R8.64], RZ ;  /* 0x000000ff08007986 */ /* 0x0003e8000c101b0c */
[----:B------:R1:W-:Y:S01]  /*1050*/  STG.E.64 desc[UR12][R10.64], RZ ;  /* 0x000000ff0a007986 */ /* 0x0003e2000c101b0c */
[----:B------:R-:W-:Y:S05]  /*1060*/  BRA.U !UP1, `(.L_x_15) ;  /* 0xfffffffd09c47547 */ /* 0x000fea000b83ffff */
.L_x_14:
[----:B------:R-:W-:-:S04]  /*1070*/  UIADD3 UR4, UPT, UPT, URZ, -UR6, URZ ;  /* 0x80000006ff047290 */ /* 0x000fc8000fffe0ff */
[----:B------:R-:W-:-:S09]  /*1080*/  UISETP.GT.AND UP1, UPT, UR4, 0x1, UPT ;  /* 0x000000010400788c */ /* 0x000fd2000bf24270 */
[----:B------:R-:W-:Y:S05]  /*1090*/  BRA.U !UP1, `(.L_x_16) ;  /* 0x0000000109247547 */ /* 0x000fea000b800000 */
[----:B-1----:R-:W0:Y:S01]  /*10a0*/  LDC.64 R6, c[0x0][0x3a0] ;  /* 0x0000e800ff067b82 */ /* 0x002e220000000a00 */
[C---:B------:R-:W-:Y:S01]  /*10b0*/  IADD3 R9, PT, PT, R15.reuse, UR10, RZ ;  /* 0x0000000a0f097c10 */ /* 0x040fe2000fffe0ff */
[----:B------:R-:W-:Y:S02]  /*10c0*/  UIADD3 UR6, UPT, UPT, UR6, 0x2, URZ ;  /* 0x0000000206067890 */ /* 0x000fe4000fffe0ff */
[----:B------:R-:W-:Y:S01]  /*10d0*/  UPLOP3.LUT UP0, UPT, UPT, UPT, UPT, 0x40, 0x4 ;  /* 0x000000000004789c */ /* 0x000fe20003f0e870 */
[----:B0-----:R-:W-:Y:S01]  /*10e0*/  IMAD.WIDE R4, R15, 0x2, R6 ;  /* 0x000000020f047825 */ /* 0x001fe200078e0206 */
[----:B------:R-:W-:-:S03]  /*10f0*/  IADD3 R15, PT, PT, R9, UR10, RZ ;  /* 0x0000000a090f7c10 */ /* 0x000fc6000fffe0ff */
[----:B------:R-:W-:Y:S01]  /*1100*/  IMAD.WIDE R6, R9, 0x2, R6 ;  /* 0x0000000209067825 */ /* 0x000fe200078e0206 */
[----:B------:R2:W-:Y:S04]  /*1110*/  STG.E.64 desc[UR12][R4.64], RZ ;  /* 0x000000ff04007986 */ /* 0x0005e8000c101b0c */
[----:B------:R2:W-:Y:S02]  /*1120*/  STG.E.64 desc[UR12][R6.64], RZ ;  /* 0x000000ff06007986 */ /* 0x0005e4000c101b0c */
.L_x_16:
[----:B------:R-:W-:-:S09]  /*1130*/  UISETP.NE.OR UP0, UPT, UR6, URZ, UP0 ;  /* 0x000000ff0600728c */ /* 0x000fd20008705670 */
[----:B------:R-:W-:Y:S05]  /*1140*/  BRA.U !UP0, `(.L_x_12) ;  /* 0x00000001081c7547 */ /* 0x000fea000b800000 */
.L_x_13:
[----:B012---:R-:W0:Y:S02]  /*1150*/  LDC.64 R4, c[0x0][0x3a0] ;  /* 0x0000e800ff047b82 */ /* 0x007e240000000a00 */
.L_x_17:
[C---:B0-----:R-:W-:Y:S01]  /*1160*/  IMAD.WIDE R6, R15.reuse, 0x2, R4 ;  /* 0x000000020f067825 */ /* 0x041fe200078e0204 */
[----:B------:R-:W-:Y:S01]  /*1170*/  UIADD3 UR6, UPT, UPT, UR6, 0x1, URZ ;  /* 0x0000000106067890 */ /* 0x000fe2000fffe0ff */
[----:B------:R-:W-:-:S03]  /*1180*/  IADD3 R15, PT, PT, R15, UR10, RZ ;  /* 0x0000000a0f0f7c10 */ /* 0x000fc6000fffe0ff */
[----:B------:R3:W-:Y:S01]  /*1190*/  STG.E.64 desc[UR12][R6.64], RZ ;  /* 0x000000ff06007986 */ /* 0x0007e2000c101b0c */
[----:B------:R-:W-:-:S09]  /*11a0*/  UISETP.NE.AND UP0, UPT, UR6, URZ, UPT ;  /* 0x000000ff0600728c */ /* 0x000fd2000bf05270 */
[----:B---3--:R-:W-:Y:S05]  /*11b0*/  BRA.U UP0, `(.L_x_17) ;  /* 0xfffffffd00e87547 */ /* 0x008fea000b83ffff */
.L_x_12:
[----:B------:R-:W2:Y:S01]  /*11c0*/  LDCU UR6, c[0x0][0x3b8] ;  /* 0x00007700ff0677ac */ /* 0x000ea20008000800 */
[----:B-1----:R-:W-:Y:S01]  /*11d0*/  IABS R10, UR14 ;  /* 0x0000000e000a7c13 */ /* 0x002fe20008000000 */
[----:B------:R-:W1:Y:S01]  /*11e0*/  LDCU.64 UR16, c[0x0][0x388] ;  /* 0x00007100ff1077ac */ /* 0x000e620008000a00 */
[----:B--2---:R-:W-:-:S04]  /*11f0*/  MOV R4, UR6 ;  /* 0x0000000600047c02 */ /* 0x004fc80008000f00 */
[----:B------:R-:W-:-:S04]  /*1200*/  IABS R7, R4 ;  /* 0x0000000400077213 */ /* 0x000fc80000000000 */
[----:B------:R-:W2:Y:S08]  /*1210*/  I2F.RP R6, R7 ;  /* 0x0000000700067306 */ /* 0x000eb00000209400 */
[----:B--2---:R-:W2:Y:S02]  /*1220*/  MUFU.RCP R6, R6 ;  /* 0x0000000600067308 */ /* 0x004ea40000001000 */
[----:B--2---:R-:W-:-:S02]  /*1230*/  IADD3 R4, PT, PT, R6, 0xffffffe, RZ ;  /* 0x0ffffffe06047810 */ /* 0x004fc40007ffe0ff */
[----:B------:R-:W-:-:S04]  /*1240*/  SHF.R.S32.HI R6, RZ, 0x1f, R3 ;  /* 0x0000001fff067819 */ /* 0x000fc80000011403 */
[----:B0-----:R0:W2:Y:S01]  /*1250*/  F2I.FTZ.U32.TRUNC.NTZ R5, R4 ;  /* 0x0000000400057305 */ /* 0x0010a2000021f000 */
[----:B------:R-:W-:-:S04]  /*1260*/  LEA.HI R6, R6, R3, RZ, 0x3 ;  /* 0x0000000306067211 */ /* 0x000fc800078f18ff */
[----:B------:R-:W-:Y:S01]  /*1270*/  SHF.R.S32.HI R33, RZ, 0x3, R6 ;  /* 0x00000003ff217819 */ /* 0x000fe20000011406 */
[----:B0-----:R-:W-:-:S05]  /*1280*/  HFMA2 R4, -RZ, RZ, 0, 0 ;  /* 0x00000000ff047431 */ /* 0x001fca00000001ff */
[----:B------:R-:W-:Y:S02]  /*1290*/  R2UR UR4, R4 ;  /* 0x00000000040472ca */ /* 0x000fe400000e0000 */
[----:B--2---:R-:W-:Y:S02]  /*12a0*/  R2UR UR5, R5 ;  /* 0x00000000050572ca */ /* 0x004fe400000e0000 */
[----:B------:R-:W-:-:S05]  /*12b0*/  IADD3 R8, PT, PT, RZ, -R5, RZ ;  /* 0x80000005ff087210 */ /* 0x000fca0007ffe0ff */
[----:B------:R-:W-:Y:S01]  /*12c0*/  IMAD R9, R8, R7, RZ ;  /* 0x0000000708097224 */ /* 0x000fe200078e02ff */
[----:B------:R-:W-:-:S04]  /*12d0*/  MOV R8, R10 ;  /* 0x0000000a00087202 */ /* 0x000fc80000000f00 */
[----:B------:R-:W-:Y:S01]  /*12e0*/  R2UR UR11, R8 ;  /* 0x00000000080b72ca */ /* 0x000fe200000e0000 */
[----:B------:R-:W-:-:S05]  /*12f0*/  IMAD.HI.U32 R9, R5, R9, UR4 ;  /* 0x0000000405097e27 */ /* 0x000fca000f8e0009 */
[----:B------:R-:W-:-:S13]  /*1300*/  R2UR UR4, R9 ;  /* 0x00000000090472ca */ /* 0x000fda00000e0000 */
[----:B------:R-:W-:Y:S02]  /*1310*/  UIMAD.WIDE.U32 UR4, UR4, UR11, URZ ;  /* 0x0000000b040472a5 */ /* 0x000fe4000f8e00ff */
[----:B------:R-:W-:-:S04]  /*1320*/  ULOP3.LUT UR4, UR14, UR6, URZ, 0x3c, !UPT ;  /* 0x000000060e047292 */ /* 0x000fc8000f8e3cff */
[----:B------:R-:W-:-:S05]  /*1330*/  IADD3 R4, PT, PT, RZ, -UR5, RZ ;  /* 0x80000005ff047c10 */ /* 0x000fca000fffe0ff */
[C---:B------:R-:W-:Y:S01]  /*1340*/  IMAD R4, R7.reuse, R4, UR11 ;  /* 0x0000000b07047e24 */ /* 0x040fe2000f8e0204 */
[----:B------:R-:W-:Y:S04]  /*1350*/  BAR.SYNC.DEFER_BLOCKING 0x0 ;  /* 0x0000000000007b1d */ /* 0x000fe80000010000 */
[----:B------:R-:W-:-:S13]  /*1360*/  ISETP.GT.U32.AND P0, PT, R7, R4, PT ;  /* 0x000000040700720c */ /* 0x000fda0003f04070 */
[----:B------:R-:W-:Y:S01]  /*1370*/  VOTEU.ANY UP1, P0 ;  /* 0x0000000000ff7886 */ /* 0x000fe20000020100 */
[----:B------:R-:W-:-:S04]  /*1380*/  PLOP3.LUT P0, PT, PT, PT, UP1, 0x80, 0x8 ;  /* 0x000000000008781c */ /* 0x000fc80003f0f018 */
[----:B------:R-:W-:Y:S02]  /*1390*/  @!UP1 UIADD3 UR5, UPT, UPT, UR5, 0x1, URZ ;  /* 0x0000000105059890 */ /* 0x000fe4000fffe0ff */
[----:B------:R-:W-:-:S07]  /*13a0*/  UISETP.GE.AND UP1, UPT, UR4, URZ, UPT ;  /* 0x000000ff0400728c */ /* 0x000fce000bf26270 */
[----:B------:R-:W-:-:S04]  /*13b0*/  @!P0 IADD3 R4, PT, PT, R4, -R7, RZ ;  /* 0x8000000704048210 */ /* 0x000fc80007ffe0ff */
[----:B------:R-:W-:Y:S02]  /*13c0*/  ISETP.GE.U32.AND P0, PT, R4, R7, PT ;  /* 0x000000070400720c */ /* 0x000fe40003f06070 */
[----:B------:R-:W0:Y:S11]  /*13d0*/  LDC.64 R4, c[0x0][0x390] ;  /* 0x0000e400ff047b82 */ /* 0x000e360000000a00 */
[----:B------:R-:W-:-:S05]  /*13e0*/  VOTEU.ANY UP0, P0 ;  /* 0x0000000000ff7886 */ /* 0x000fca0000000100 */
[----:B------:R-:W-:Y:S02]  /*13f0*/  @UP0 UIADD3 UR5, UPT, UPT, UR5, 0x1, URZ ;  /* 0x0000000105050890 */ /* 0x000fe4000fffe0ff */
[----:B------:R-:W-:Y:S02]  /*1400*/  UISETP.NE.AND UP0, UPT, UR6, URZ, UPT ;  /* 0x000000ff0600728c */ /* 0x000fe4000bf05270 */
[----:B------:R-:W-:-:S09]  /*1410*/  @!UP1 UIADD3 UR5, UPT, UPT, URZ, -UR5, URZ ;  /* 0x80000005ff059290 */ /* 0x000fd2000fffe0ff */
[----:B------:R-:W-:-:S04]  /*1420*/  @!UP0 ULOP3.LUT UR5, URZ, UR6, URZ, 0x33, !UPT ;  /* 0x00000006ff058292 */ /* 0x000fc8000f8e33ff */
[----:B------:R-:W-:-:S04]  /*1430*/  UIMAD UR11, UR10, UR5, URZ ;  /* 0x000000050a0b72a4 */ /* 0x000fc8000f8e02ff */
[----:B------:R-:W-:-:S04]  /*1440*/  USHF.R.S32.HI UR4, URZ, 0x1f, UR11 ;  /* 0x0000001fff047899 */ /* 0x000fc8000801140b */
[----:B------:R-:W-:-:S06]  /*1450*/  ULEA.HI UR4, UR4, UR11, URZ, 0x3 ;  /* 0x0000000b04047291 */ /* 0x000fcc000f8f18ff */
[----:B------:R-:W-:-:S04]  /*1460*/  MOV R6, UR4 ;  /* 0x0000000400067c02 */ /* 0x000fc80008000f00 */
[----:B------:R-:W-:-:S05]  /*1470*/  LEA.HI.SX32 R7, R6, R33, 0x1d ;  /* 0x0000002106077211 */ /* 0x000fca00078feaff */
[----:B0-----:R-:W-:Y:S02]  /*1480*/  IMAD.WIDE R4, R7, 0x4, R4 ;  /* 0x0000000407047825 */ /* 0x001fe400078e0204 */
[----:B------:R-:W0:Y:S04]  /*1490*/  LDC.64 R6, c[0x0][0x398] ;  /* 0x0000e600ff067b82 */ /* 0x000e280000000a00 */
[----:B------:R2:W3:Y:S01]  /*14a0*/  LDG.E.CONSTANT R5, desc[UR12][R4.64] ;  /* 0x0000000c04057981 */ /* 0x0004e2000c1e9900 */
[----:B------:R-:W-:-:S05]  /*14b0*/  IADD3 R9, PT, PT, R3, UR11, RZ ;  /* 0x0000000b03097c10 */ /* 0x000fca000fffe0ff */
[----:B0-----:R-:W-:-:S05]  /*14c0*/  IMAD.WIDE R6, R9, 0x2, R6 ;  /* 0x0000000209067825 */ /* 0x001fca00078e0206 */
[----:B------:R-:W4:Y:S04]  /*14d0*/  LDG.E.CONSTANT R23, desc[UR12][R6.64+0x4] ;  /* 0x0000040c06177981 */ /* 0x000f28000c1e9900 */
[----:B------:R0:W4:Y:S01]  /*14e0*/  LDG.E.CONSTANT R22, desc[UR12][R6.64] ;  /* 0x0000000c06167981 */ /* 0x000122000c1e9900 */
[----:B------:R-:W-:Y:S01]  /*14f0*/  UIMAD UR4, UR7, UR10, URZ ;  /* 0x0000000a070472a4 */ /* 0x000fe2000f8e02ff */
[----:B------:R-:W-:-:S03]  /*1500*/  SHF.L.U32 R2, R2, 0x4, RZ ;  /* 0x0000000402027819 */ /* 0x000fc600000006ff */
[----:B------:R-:W-:Y:S01]  /*1510*/  USHF.L.U32 UR4, UR4, 0x4, URZ ;  /* 0x0000000404047899 */ /* 0x000fe200080006ff */
[----:B------:R-:W-:Y:S02]  /*1520*/  LOP3.LUT R2, R2, 0x10, RZ, 0xc0, !PT ;  /* 0x0000001002027812 */ /* 0x000fe400078ec0ff */
[----:B--2---:R-:W-:-:S03]  /*1530*/  SHF.R.S32.HI R4, RZ, 0x1f, R3 ;  /* 0x0000001fff047819 */ /* 0x004fc60000011403 */
[----:B------:R-:W-:Y:S02]  /*1540*/  IADD3 R3, P0, PT, R3, UR4, RZ ;  /* 0x0000000403037c10 */ /* 0x000fe4000ff1e0ff */
[----:B------:R-:W-:-:S04]  /*1550*/  MOV R9, UR4 ;  /* 0x0000000400097c02 */ /* 0x000fc80008000f00 */
[----:B------:R-:W-:Y:S02]  /*1560*/  LEA.HI.X.SX32 R4, R9, R4, 0x1, P0 ;  /* 0x0000000409047211 */ /* 0x000fe400000f0eff */
[----:B------:R-:W-:Y:S01]  /*1570*/  ISETP.LE.AND P0, PT, R0, UR14, PT ;  /* 0x0000000e00007c0c */ /* 0x000fe2000bf03270 */
[----:B------:R-:W2:Y:S01]  /*1580*/  I2F.F16 R10, -0x40 ;  /* 0xffffffc0000a7906 */ /* 0x000ea20000200c00 */
[C---:B-1----:R-:W-:Y:S02]  /*1590*/  LEA R16, P1, R3.reuse, UR16, 0x2 ;  /* 0x0000001003107c11 */ /* 0x042fe4000f8210ff */
[----:B--2---:R-:W-:Y:S01]  /*15a0*/  R2UR UR11, R10 ;  /* 0x000000000a0b72ca */ /* 0x004fe200000e0000 */
[----:B------:R-:W-:Y:S01]  /*15b0*/  HFMA2 R20, -RZ, RZ, 0, 0 ;  /* 0x00000000ff147431 */ /* 0x000fe200000001ff */
[----:B------:R-:W-:Y:S02]  /*15c0*/  LEA.HI.X R55, R3, UR17, R4, 0x2, P1 ;  /* 0x0000001103377c11 */ /* 0x000fe400088f1404 */
[----:B------:R-:W-:-:S02]  /*15d0*/  CS2R R14, SRZ ;  /* 0x00000000000e7805 */ /* 0x000fc4000001ff00 */
[----:B------:R-:W-:Y:S02]  /*15e0*/  CS2R R12, SRZ ;  /* 0x00000000000c7805 */ /* 0x000fe4000001ff00 */
[----:B------:R-:W-:Y:S02]  /*15f0*/  CS2R R10, SRZ ;  /* 0x00000000000a7805 */ /* 0x000fe4000001ff00 */
[----:B---3--:R-:W-:-:S04]  /*1600*/  SHF.R.U32.HI R8, RZ, R2, R5 ;  /* 0x00000002ff087219 */ /* 0x008fc80000011605 */
[--C-:B------:R-:W-:Y:S02]  /*1610*/  SHF.R.U32.HI R0, RZ, 0x4, R8.reuse ;  /* 0x00000004ff007819 */ /* 0x100fe40000011608 */
[----:B------:R-:W-:Y:S02]  /*1620*/  LOP3.LUT R17, R8, 0xf, RZ, 0xc0, !PT ;  /* 0x0000000f08117812 */ /* 0x000fe400078ec0ff */
[----:B-----5:R-:W-:Y:S02]  /*1630*/  LOP3.LUT R18, R0, 0xf, RZ, 0xc0, !PT ;  /* 0x0000000f00127812 */ /* 0x020fe400078ec0ff */
[--C-:B------:R-:W-:Y:S02]  /*1640*/  SHF.R.U32.HI R0, RZ, 0x8, R8.reuse ;  /* 0x00000008ff007819 */ /* 0x100fe40000011608 */
[----:B------:R-:W-:Y:S02]  /*1650*/  SHF.R.U32.HI R8, RZ, 0xc, R8 ;  /* 0x0000000cff087819 */ /* 0x000fe40000011608 */
[----:B------:R-:W-:-:S02]  /*1660*/  LOP3.LUT R19, R0, 0xf, RZ, 0xc0, !PT ;  /* 0x0000000f00137812 */ /* 0x000fc400078ec0ff */
[----:B------:R-:W-:Y:S02]  /*1670*/  LOP3.LUT R21, R8, 0xf, RZ, 0xc0, !PT ;  /* 0x0000000f08157812 */ /* 0x000fe400078ec0ff */
[----:B0-----:R-:W-:Y:S02]  /*1680*/  IADD3 R6, PT, PT, R17, 0x1, RZ ;  /* 0x0000000111067810 */ /* 0x001fe40007ffe0ff */
[----:B------:R-:W-:Y:S02]  /*1690*/  IADD3 R9, PT, PT, R18, 0x1, RZ ;  /* 0x0000000112097810 */ /* 0x000fe40007ffe0ff */
[----:B------:R-:W-:Y:S02]  /*16a0*/  IADD3 R26, PT, PT, R19, 0x1, RZ ;  /* 0x00000001131a7810 */ /* 0x000fe40007ffe0ff */
[----:B------:R-:W-:Y:S01]  /*16b0*/  IADD3 R27, PT, PT, R21, 0x1, RZ ;  /* 0x00000001151b7810 */ /* 0x000fe20007ffe0ff */
[----:B------:R-:W-:Y:S08]  /*16c0*/  I2F.F16 R24, R6 ;  /* 0x0000000600187306 */ /* 0x000ff00000200c00 */
[----:B------:R-:W0:Y:S08]  /*16d0*/  I2F.F16 R25, R9 ;  /* 0x0000000900197306 */ /* 0x000e300000200c00 */
[----:B------:R-:W1:Y:S08]  /*16e0*/  I2F.F16 R34, R26 ;  /* 0x0000001a00227306 */ /* 0x000e700000200c00 */
[----:B------:R2:W3:Y:S01]  /*16f0*/  I2F.F16 R35, R27 ;  /* 0x0000001b00237306 */ /* 0x0004e20000200c00 */
[----:B------:R-:W-:Y:S01]  /*1700*/  IADD3 R17, PT, PT, R17, 0xe401, RZ ;  /* 0x0000e40111117810 */ /* 0x000fe20007ffe0ff */
[----:B0-----:R-:W-:Y:S01]  /*1710*/  HADD2 R25, -R25.H0_H0, UR11.H0_H0 ;  /* 0x2000000b19197e30 */ /* 0x001fe20008000900 */
[----:B----4-:R-:W-:-:S02]  /*1720*/  PRMT R29, R23, 0x5410, R23 ;  /* 0x00005410171d7816 */ /* 0x010fc40000000017 */
[----:B------:R-:W-:Y:S02]  /*1730*/  PRMT R30, R23, 0x7632, R23 ;  /* 0x00007632171e7816 */ /* 0x000fe40000000017 */
[----:B------:R-:W-:Y:S01]  /*1740*/  IADD3 R18, PT, PT, R18, 0xe401, RZ ;  /* 0x0000e40112127810 */ /* 0x000fe20007ffe0ff */
[----:B-1----:R-:W-:Y:S01]  /*1750*/  HADD2 R23, -R34.H0_H0, UR11.H0_H0 ;  /* 0x2000000b22177e30 */ /* 0x002fe20008000900 */
[----:B------:R-:W-:Y:S01]  /*1760*/  IADD3 R19, PT, PT, R19, 0xe401, RZ ;  /* 0x0000e40113137810 */ /* 0x000fe20007ffe0ff */
[----:B--2---:R-:W-:Y:S01]  /*1770*/  HADD2 R27, -R24.H0_H0, UR11.H0_H0 ;  /* 0x2000000b181b7e30 */ /* 0x004fe20008000900 */
[----:B------:R-:W-:Y:S02]  /*1780*/  IADD3 R21, PT, PT, R21, 0xe401, RZ ;  /* 0x0000e40115157810 */ /* 0x000fe40007ffe0ff */
[----:B------:R-:W-:Y:S02]  /*1790*/  CS2R R2, SRZ ;  /* 0x0000000000027805 */ /* 0x000fe4000001ff00 */
[C-C-:B------:R-:W-:Y:S01]  /*17a0*/  PRMT R31, R22.reuse, 0x5410, R22.reuse ;  /* 0x00005410161f7816 */ /* 0x140fe20000000016 */
[----:B---3--:R-:W-:Y:S01]  /*17b0*/  HADD2 R35, -R35.H0_H0, UR11.H0_H0 ;  /* 0x2000000b23237e30 */ /* 0x008fe20008000900 */
[----:B------:R-:W-:-:S02]  /*17c0*/  PRMT R32, R22, 0x7632, R22 ;  /* 0x0000763216207816 */ /* 0x000fc40000000016 */
[----:B------:R-:W-:Y:S02]  /*17d0*/  CS2R R4, SRZ ;  /* 0x0000000000047805 */ /* 0x000fe4000001ff00 */
[----:B------:R-:W-:Y:S02]  /*17e0*/  CS2R R6, SRZ ;  /* 0x0000000000067805 */ /* 0x000fe4000001ff00 */
[----:B------:R-:W-:Y:S02]  /*17f0*/  CS2R R8, SRZ ;  /* 0x0000000000087805 */ /* 0x000fe4000001ff00 */
[----:B------:R-:W-:Y:S02]  /*1800*/  MOV R0, RZ ;  /* 0x000000ff00007202 */ /* 0x000fe40000000f00 */
[----:B------:R-:W-:Y:S02]  /*1810*/  PRMT R28, R17, 0x5410, R17 ;  /* 0x00005410111c7816 */ /* 0x000fe40000000011 */
[----:B------:R-:W-:-:S02]  /*1820*/  PRMT R26, R18, 0x5410, R18 ;  /* 0x00005410121a7816 */ /* 0x000fc40000000012 */
[----:B------:R-:W-:Y:S02]  /*1830*/  PRMT R24, R19, 0x5410, R19 ;  /* 0x0000541013187816 */ /* 0x000fe40000000013 */
[----:B------:R-:W-:Y:S01]  /*1840*/  PRMT R22, R21, 0x5410, R21 ;  /* 0x0000541015167816 */ /* 0x000fe20000000015 */
[----:B------:R-:W-:Y:S06]  /*1850*/  @P0 BRA `(.L_x_18) ;  /* 0x0000002800980947 */ /* 0x000fec0003800000 */
[----:B------:R-:W0:Y:S01]  /*1860*/  S2UR UR7, SR_CgaCtaId ;  /* 0x00000000000779c3 */ /* 0x000e220000008800 */
[----:B------:R-:W-:Y:S01]  /*1870*/  PRMT R17, R52, 0x9910, RZ ;  /* 0x0000991034117816 */ /* 0x000fe200000000ff */
[----:B------:R-:W-:Y:S01]  /*1880*/  UIADD3 UR4, UPT, UPT, UR14, UR6, URZ ;  /* 0x000000060e047290 */ /* 0x000fe2000fffe0ff */
[----:B------:R-:W-:Y:S01]  /*1890*/  MOV R54, R16 ;  /* 0x0000001000367202 */ /* 0x000fe20000000f00 */
[----:B------:R-:W1:Y:S01]  /*18a0*/  LDCU UR10, c[0x0][0x3ac] ;  /* 0x00007580ff0a77ac */ /* 0x000e620008000800 */
[----:B------:R-:W-:Y:S02]  /*18b0*/  R2UR UR8, R17 ;  /* 0x00000000110872ca */ /* 0x000fe400000e0000 */
[----:B------:R-:W-:Y:S01]  /*18c0*/  MOV R21, R35 ;  /* 0x0000002300157202 */ /* 0x000fe20000000f00 */
[----:B------:R-:W-:Y:S01]  /*18d0*/  UMOV UR6, 0x400 ;  /* 0x0000040000067882 */ /* 0x000fe20000000000 */
[----:B------:R-:W-:Y:S01]  /*18e0*/  MOV R20, RZ ;  /* 0x000000ff00147202 */ /* 0x000fe20000000f00 */
[----:B------:R-:W2:Y:S08]  /*18f0*/  LDCU UR9, c[0x0][0x3a8] ;  /* 0x00007500ff0977ac */ /* 0x000eb00008000800 */
[----:B------:R-:W-:-:S04]  /*1900*/  UISETP.NE.AND UP0, UPT, UR8, URZ, UPT ;  /* 0x000000ff0800728c */ /* 0x000fc8000bf05270 */
[----:B------:R-:W-:Y:S02]  /*1910*/  UISETP.EQ.OR UP0, UPT, UR18, 0x3, !UP0 ;  /* 0x000000031200788c */ /* 0x000fe4000c702670 */
[----:B0-----:R-:W-:-:S03]  /*1920*/  ULEA UR6, UR7, UR6, 0x18 ;  /* 0x0000000607067291 */ /* 0x001fc6000f8ec0ff */
[----:B------:R-:W-:Y:S01]  /*1930*/  UMOV UR7, UR4 ;  /* 0x0000000400077c82 */ /* 0x000fe20008000000 */
[----:B-12---:R-:W-:-:S12]  /*1940*/  UIADD3 UR6, UPT, UPT, UR6, 0x200, URZ ;  /* 0x0000020006067890 */ /* 0x006fd8000fffe0ff */
.L_x_36:
[----:B------:R-:W2:Y:S01]  /*1950*/  LDG.E.128.CONSTANT R16, desc[UR12][R54.64] ;  /* 0x0000000c36107981 */ /* 0x000ea2000c1e9d00 */
[----:B------:R-:W0:Y:S01]  /*1960*/  S2UR UR8, SR_CTAID.Y ;  /* 0x00000000000879c3 */ /* 0x000e220000002600 */
[----:B------:R-:W-:Y:S02]  /*1970*/  UISETP.NE.AND UP3, UPT, UR14, UR7, UPT ;  /* 0x000000070e00728c */ /* 0x000fe4000bf65270 */
[----:B------:R-:W-:Y:S02]  /*1980*/  UISETP.NE.AND UP2, UPT, UR15, URZ, UPT ;  /* 0x000000ff0f00728c */ /* 0x000fe4000bf45270 */
[----:B0-----:R-:W-:-:S04]  /*1990*/  UIMAD UR16, UR8, -0x4, UR9 ;  /* 0xfffffffc081078a4 */ /* 0x001fc8000f8e0209 */
[----:B------:R-:W-:Y:S01]  /*19a0*/  UISETP.NE.AND UP1, UPT, UR16, 0x1, UPT ;  /* 0x000000011000788c */ /* 0x000fe2000bf25270 */
[C---:B--2---:R-:W-:Y:S02]  /*19b0*/  LOP3.LUT R45, R16.reuse, 0xf000f, RZ, 0xc0, !PT ;  /* 0x000f000f102d7812 */ /* 0x044fe400078ec0ff */
[----:B------:R-:W-:Y:S02]  /*19c0*/  LOP3.LUT R37, R16, 0xf000f0, RZ, 0xc0, !PT ;  /* 0x00f000f010257812 */ /* 0x000fe400078ec0ff */
[----:B------:R-:W-:Y:S02]  /*19d0*/  SHF.R.U32.HI R36, RZ, 0x8, R16 ;  /* 0x00000008ff247819 */ /* 0x000fe40000011610 */
[C---:B------:R-:W-:Y:S02]  /*19e0*/  LOP3.LUT R34, R17.reuse, 0xf000f, RZ, 0xc0, !PT ;  /* 0x000f000f11227812 */ /* 0x040fe400078ec0ff */
[----:B------:R-:W-:Y:S02]  /*19f0*/  LOP3.LUT R35, R17, 0xf000f0, RZ, 0xc0, !PT ;  /* 0x00f000f011237812 */ /* 0x000fe400078ec0ff */
[----:B------:R-:W-:-:S02]  /*1a00*/  SHF.R.U32.HI R38, RZ, 0x8, R17 ;  /* 0x00000008ff267819 */ /* 0x000fc40000011611 */
[C---:B------:R-:W-:Y:S02]  /*1a10*/  LOP3.LUT R40, R18.reuse, 0xf000f, RZ, 0xc0, !PT ;  /* 0x000f000f12287812 */ /* 0x040fe400078ec0ff */
[----:B------:R-:W-:Y:S02]  /*1a20*/  LOP3.LUT R39, R18, 0xf000f0, RZ, 0xc0, !PT ;  /* 0x00f000f012277812 */ /* 0x000fe400078ec0ff */
[----:B------:R-:W-:Y:S02]  /*1a30*/  SHF.R.U32.HI R43, RZ, 0x8, R18 ;  /* 0x00000008ff2b7819 */ /* 0x000fe40000011612 */
[C---:B------:R-:W-:Y:S02]  /*1a40*/  LOP3.LUT R41, R19.reuse, 0xf000f, RZ, 0xc0, !PT ;  /* 0x000f000f13297812 */ /* 0x040fe400078ec0ff */
[----:B------:R-:W-:Y:S02]  /*1a50*/  LOP3.LUT R42, R19, 0xf000f0, RZ, 0xc0, !PT ;  /* 0x00f000f0132a7812 */ /* 0x000fe400078ec0ff */
[----:B------:R-:W-:Y:S01]  /*1a60*/  SHF.R.U32.HI R44, RZ, 0x8, R19 ;  /* 0x00000008ff2c7819 */ /* 0x000fe20000011613 */
[----:B------:R-:W-:Y:S06]  /*1a70*/  BRA.U UP3, `(.L_x_19) ;  /* 0x0000000103d07547 */ /* 0x000fec000b800000 */
[----:B------:R-:W0:Y:S01]  /*1a80*/  LDC R21, c[0x0][0x3ac] ;  /* 0x0000eb00ff157b82 */ /* 0x000e220000000800 */
[----:B------:R-:W1:Y:S01]  /*1a90*/  S2R R23, SR_TID.X ;  /* 0x0000000000177919 */ /* 0x000e620000002100 */
[----:B------:R-:W1:Y:S06]  /*1aa0*/  S2R R22, SR_CTAID.X ;  /* 0x0000000000167919 */ /* 0x000e6c0000002500 */
[----:B------:R-:W2:Y:S01]  /*1ab0*/  LDC.64 R16, c[0x0][0x390] ;  /* 0x0000e400ff107b82 */ /* 0x000ea20000000a00 */
[----:B0-----:R-:W-:-:S05]  /*1ac0*/  IMAD R21, R21, UR5, R21 ;  /* 0x0000000515157c24 */ /* 0x001fca000f8e0215 */
[----:B------:R-:W-:-:S04]  /*1ad0*/  SHF.R.S32.HI R18, RZ, 0x1f, R21 ;  /* 0x0000001fff127819 */ /* 0x000fc80000011415 */
[----:B------:R-:W-:-:S04]  /*1ae0*/  LEA.HI R18, R18, R21, RZ, 0x3 ;  /* 0x0000001512127211 */ /* 0x000fc800078f18ff */
[----:B------:R-:W-:-:S05]  /*1af0*/  LEA.HI.SX32 R19, R18, R33, 0x1d ;  /* 0x0000002112137211 */ /* 0x000fca00078feaff */
[----:B--2---:R-:W-:Y:S02]  /*1b00*/  IMAD.WIDE R16, R19, 0x4, R16 ;  /* 0x0000000413107825 */ /* 0x004fe400078e0210 */
[----:B------:R-:W0:Y:S04]  /*1b10*/  LDC.64 R18, c[0x0][0x398] ;  /* 0x0000e600ff127b82 */ /* 0x000e280000000a00 */
[----:B------:R-:W2:Y:S01]  /*1b20*/  LDG.E.CONSTANT R16, desc[UR12][R16.64] ;  /* 0x0000000c10107981 */ /* 0x000ea2000c1e9900 */
[----:B-1----:R-:W-:-:S04]  /*1b30*/  LEA R22, R22, R23, 0x7 ;  /* 0x0000001716167211 */ /* 0x002fc800078e38ff */
[----:B------:R-:W-:-:S05]  /*1b40*/  LEA R21, R22, R21, 0x2 ;  /* 0x0000001516157211 */ /* 0x000fca00078e10ff */
[----:B0-----:R-:W-:-:S05]  /*1b50*/  IMAD.WIDE R18, R21, 0x2, R18 ;  /* 0x0000000215127825 */ /* 0x001fca00078e0212 */
[----:B------:R-:W3:Y:S04]  /*1b60*/  LDG.E.CONSTANT R32, desc[UR12][R18.64] ;  /* 0x0000000c12207981 */ /* 0x000ee8000c1e9900 */
[----:B------:R0:W4:Y:S01]  /*1b70*/  LDG.E.CONSTANT R30, desc[UR12][R18.64+0x4] ;  /* 0x0000040c121e7981 */ /* 0x000122000c1e9900 */
[----:B------:R-:W-:Y:S01]  /*1b80*/  SHF.L.U32 R23, R23, 0x4, RZ ;  /* 0x0000000417177819 */ /* 0x000fe200000006ff */
[----:B------:R-:W-:Y:S01]  /*1b90*/  UIADD3 UR5, UPT, UPT, UR5, 0x1, URZ ;  /* 0x0000000105057890 */ /* 0x000fe2000fffe0ff */
[----:B------:R-:W-:Y:S02]  /*1ba0*/  UMOV UR7, UR4 ;  /* 0x0000000400077c82 */ /* 0x000fe40008000000 */
[----:B------:R-:W-:-:S04]  /*1bb0*/  LOP3.LUT R21, R23, 0x10, RZ, 0xc0, !PT ;  /* 0x0000001017157812 */ /* 0x000fc800078ec0ff */
[----:B--2---:R-:W-:-:S04]  /*1bc0*/  SHF.R.U32.HI R21, RZ, R21, R16 ;  /* 0x00000015ff157219 */ /* 0x004fc80000011610 */
[----:B------:R-:W-:Y:S02]  /*1bd0*/  LOP3.LUT R22, R21, 0xf, RZ, 0xc0, !PT ;  /* 0x0000000f15167812 */ /* 0x000fe400078ec0ff */
[--C-:B------:R-:W-:Y:S02]  /*1be0*/  SHF.R.U32.HI R16, RZ, 0x4, R21.reuse ;  /* 0x00000004ff107819 */ /* 0x100fe40000011615 */
[--C-:B------:R-:W-:Y:S02]  /*1bf0*/  SHF.R.U32.HI R17, RZ, 0x8, R21.reuse ;  /* 0x00000008ff117819 */ /* 0x100fe40000011615 */
[----:B------:R-:W-:Y:S02]  /*1c00*/  SHF.R.U32.HI R21, RZ, 0xc, R21 ;  /* 0x0000000cff157819 */ /* 0x000fe40000011615 */
[----:B------:R-:W-:Y:S02]  /*1c10*/  LOP3.LUT R16, R16, 0xf, RZ, 0xc0, !PT ;  /* 0x0000000f10107812 */ /* 0x000fe400078ec0ff */
[----:B------:R-:W-:-:S02]  /*1c20*/  LOP3.LUT R17, R17, 0xf, RZ, 0xc0, !PT ;  /* 0x0000000f11117812 */ /* 0x000fc400078ec0ff */
[----:B------:R-:W-:Y:S02]  /*1c30*/  LOP3.LUT R21, R21, 0xf, RZ, 0xc0, !PT ;  /* 0x0000000f15157812 */ /* 0x000fe400078ec0ff */
[----:B------:R-:W-:Y:S02]  /*1c40*/  IADD3 R23, PT, PT, R22, 0x1, RZ ;  /* 0x0000000116177810 */ /* 0x000fe40007ffe0ff */
[----:B------:R-:W-:Y:S02]  /*1c50*/  IADD3 R24, PT, PT, R16, 0x1, RZ ;  /* 0x0000000110187810 */ /* 0x000fe40007ffe0ff */
[----:B0-----:R-:W-:Y:S02]  /*1c60*/  IADD3 R18, PT, PT, R17, 0x1, RZ ;  /* 0x0000000111127810 */ /* 0x001fe40007ffe0ff */
[----:B------:R-:W-:Y:S01]  /*1c70*/  IADD3 R19, PT, PT, R21, 0x1, RZ ;  /* 0x0000000115137810 */ /* 0x000fe20007ffe0ff */
[----:B------:R-:W0:Y:S01]  /*1c80*/  I2F.F16 R23, R23 ;  /* 0x0000001700177306 */ /* 0x000e220000200c00 */
[----:B------:R-:W-:-:S02]  /*1c90*/  IADD3 R22, PT, PT, R22, 0xe401, RZ ;  /* 0x0000e40116167810 */ /* 0x000fc40007ffe0ff */
[----:B------:R-:W-:Y:S02]  /*1ca0*/  IADD3 R16, PT, PT, R16, 0xe401, RZ ;  /* 0x0000e40110107810 */ /* 0x000fe40007ffe0ff */
[----:B------:R-:W-:Y:S02]  /*1cb0*/  IADD3 R17, PT, PT, R17, 0xe401, RZ ;  /* 0x0000e40111117810 */ /* 0x000fe40007ffe0ff */
[----:B------:R-:W-:Y:S01]  /*1cc0*/  IADD3 R46, PT, PT, R21, 0xe401, RZ ;  /* 0x0000e401152e7810 */ /* 0x000fe20007ffe0ff */
[----:B------:R-:W1:Y:S01]  /*1cd0*/  I2F.F16 R24, R24 ;  /* 0x0000001800187306 */ /* 0x000e620000200c00 */
[----:B---3--:R-:W-:Y:S02]  /*1ce0*/  PRMT R31, R32, 0x5410, R32 ;  /* 0x00005410201f7816 */ /* 0x008fe40000000020 */
[----:B----4-:R-:W-:Y:S02]  /*1cf0*/  PRMT R29, R30, 0x5410, R30 ;  /* 0x000054101e1d7816 */ /* 0x010fe4000000001e */
[----:B------:R-:W-:Y:S01]  /*1d00*/  PRMT R28, R22, 0x5410, R22 ;  /* 0x00005410161c7816 */ /* 0x000fe20000000016 */
[----:B0-----:R-:W-:-:S02]  /*1d10*/  HADD2 R27, -R23.H0_H0, UR11.H0_H0 ;  /* 0x2000000b171b7e30 */ /* 0x001fc40008000900 */
[----:B------:R-:W0:Y:S01]  /*1d20*/  I2F.F16 R18, R18 ;  /* 0x0000001200127306 */ /* 0x000e220000200c00 */
[----:B------:R-:W-:Y:S02]  /*1d30*/  PRMT R32, R32, 0x7632, R32 ;  /* 0x0000763220207816 */ /* 0x000fe40000000020 */
[----:B------:R-:W-:Y:S02]  /*1d40*/  PRMT R30, R30, 0x7632, R30 ;  /* 0x000076321e1e7816 */ /* 0x000fe4000000001e */
[----:B------:R-:W-:Y:S01]  /*1d50*/  PRMT R26, R16, 0x5410, R16 ;  /* 0x00005410101a7816 */ /* 0x000fe20000000010 */
[----:B-1----:R-:W-:Y:S02]  /*1d60*/  HADD2 R25, -R24.H0_H0, UR11.H0_H0 ;  /* 0x2000000b18197e30 */ /* 0x002fe40008000900 */
[----:B------:R-:W1:Y:S01]  /*1d70*/  I2F.F16 R19, R19 ;  /* 0x0000001300137306 */ /* 0x000e620000200c00 */
[----:B------:R-:W-:Y:S02]  /*1d80*/  PRMT R24, R17, 0x5410, R17 ;  /* 0x0000541011187816 */ /* 0x000fe40000000011 */
[----:B------:R-:W-:Y:S01]  /*1d90*/  PRMT R22, R46, 0x5410, R46 ;  /* 0x000054102e167816 */ /* 0x000fe2000000002e */
[----:B0-----:R-:W-:-:S02]  /*1da0*/  HADD2 R23, -R18.H0_H0, UR11.H0_H0 ;  /* 0x2000000b12177e30 */ /* 0x001fc40008000900 */
[----:B-1----:R-:W-:-:S07]  /*1db0*/  HADD2 R21, -R19.H0_H0, UR11.H0_H0 ;  /* 0x2000000b13157e30 */ /* 0x002fce0008000900 */
.L_x_19:
[----:B------:R-:W-:Y:S02]  /*1dc0*/  LOP3.LUT R16, R36, 0xf000f, RZ, 0xc0, !PT ;  /* 0x000f000f24107812 */ /* 0x000fe400078ec0ff */
[----:B------:R-:W-:Y:S02]  /*1dd0*/  LOP3.LUT R47, R40, 0x64006400, RZ, 0xfc, !PT ;  /* 0x64006400282f7812 */ /* 0x000fe400078efcff */
[----:B------:R-:W-:Y:S02]  /*1de0*/  LOP3.LUT R46, R37, 0x64006400, RZ, 0xfc, !PT ;  /* 0x64006400252e7812 */ /* 0x000fe400078efcff */
[----:B------:R-:W-:Y:S02]  /*1df0*/  LOP3.LUT R36, R36, 0xf000f0, RZ, 0xc0, !PT ;  /* 0x00f000f024247812 */ /* 0x000fe400078ec0ff */
[----:B------:R-:W-:Y:S02]  /*1e00*/  LOP3.LUT R40, R39, 0x64006400, RZ, 0xfc, !PT ;  /* 0x6400640027287812 */ /* 0x000fe400078efcff */
[----:B------:R-:W-:-:S02]  /*1e10*/  LOP3.LUT R19, R43, 0xf000f, RZ, 0xc0, !PT ;  /* 0x000f000f2b137812 */ /* 0x000fc400078ec0ff */
[----:B------:R-:W-:Y:S01]  /*1e20*/  LOP3.LUT R18, R43, 0xf000f0, RZ, 0xc0, !PT ;  /* 0x00f000f02b127812 */ /* 0x000fe200078ec0ff */
[----:B------:R-:W-:Y:S01]  /*1e30*/  HFMA2 R39, R40, 0.0625, 0.0625, R23 ;  /* 0x2c002c0028277831 */ /* 0x000fe20000000017 */
[----:B------:R-:W-:Y:S02]  /*1e40*/  LOP3.LUT R37, R34, 0x64006400, RZ, 0xfc, !PT ;  /* 0x6400640022257812 */ /* 0x000fe400078efcff */
[C---:B------:R-:W-:Y:S02]  /*1e50*/  LOP3.LUT R49, R38.reuse, 0xf000f, RZ, 0xc0, !PT ;  /* 0x000f000f26317812 */ /* 0x040fe400078ec0ff */
[----:B------:R-:W-:Y:S01]  /*1e60*/  LOP3.LUT R48, R38, 0xf000f0, RZ, 0xc0, !PT ;  /* 0x00f000f026307812 */ /* 0x000fe200078ec0ff */
[----:B------:R-:W-:Y:S01]  /*1e70*/  HFMA2 R38, R47, 1, 1, R24 ;  /* 0x3c003c002f267831 */ /* 0x000fe20000000018 */
[----:B------:R-:W-:Y:S02]  /*1e80*/  LOP3.LUT R41, R41, 0x64006400, RZ, 0xfc, !PT ;  /* 0x6400640029297812 */ /* 0x000fe400078efcff */
[----:B------:R-:W-:-:S02]  /*1e90*/  LOP3.LUT R42, R42, 0x64006400, RZ, 0xfc, !PT ;  /* 0x640064002a2a7812 */ /* 0x000fc400078efcff */
[C---:B------:R-:W-:Y:S01]  /*1ea0*/  LOP3.LUT R17, R44.reuse, 0xf000f, RZ, 0xc0, !PT ;  /* 0x000f000f2c117812 */ /* 0x040fe200078ec0ff */
[----:B------:R-:W-:Y:S01]  /*1eb0*/  HADD2 R40, R41, R22 ;  /* 0x0000001629287230 */ /* 0x000fe20000000000 */
[----:B------:R-:W-:Y:S01]  /*1ec0*/  LOP3.LUT R34, R44, 0xf000f0, RZ, 0xc0, !PT ;  /* 0x00f000f02c227812 */ /* 0x000fe200078ec0ff */
[----:B------:R-:W-:Y:S01]  /*1ed0*/  HFMA2 R41, R42, 0.0625, 0.0625, R21 ;  /* 0x2c002c002a297831 */ /* 0x000fe20000000015 */
[----:B------:R-:W-:Y:S02]  /*1ee0*/  LOP3.LUT R43, R16, 0x64006400, RZ, 0xfc, !PT ;  /* 0x64006400102b7812 */ /* 0x000fe400078efcff */
[----:B------:R-:W-:Y:S02]  /*1ef0*/  LOP3.LUT R45, R45, 0x64006400, RZ, 0xfc, !PT ;  /* 0x640064002d2d7812 */ /* 0x000fe400078efcff */
[----:B------:R-:W-:Y:S01]  /*1f00*/  LOP3.LUT R44, R36, 0x64006400, RZ, 0xfc, !PT ;  /* 0x64006400242c7812 */ /* 0x000fe200078efcff */
[----:B------:R-:W-:Y:S01]  /*1f10*/  HFMA2 R42, R43, 1, 1, R28 ;  /* 0x3c003c002b2a7831 */ /* 0x000fe2000000001c */
[----:B------:R-:W-:Y:S01]  /*1f20*/  LOP3.LUT R19, R19, 0x64006400, RZ, 0xfc, !PT ;  /* 0x6400640013137812 */ /* 0x000fe200078efcff */
[----:B------:R-:W-:Y:S01]  /*1f30*/  HADD2 R36, R37, R26 ;  /* 0x0000001a25247230 */ /* 0x000fe20000000000 */
[----:B------:R-:W-:Y:S01]  /*1f40*/  LOP3.LUT R18, R18, 0x64006400, RZ, 0xfc, !PT ;  /* 0x6400640012127812 */ /* 0x000fe200078efcff */
[----:B------:R-:W-:Y:S01]  /*1f50*/  HFMA2 R43, R44, 0.0625, 0.0625, R27 ;  /* 0x2c002c002c2b7831 */ /* 0x000fe2000000001b */
[----:B------:R-:W-:-:S02]  /*1f60*/  LOP3.LUT R49, R49, 0x64006400, RZ, 0xfc, !PT ;  /* 0x6400640031317812 */ /* 0x000fc400078efcff */
[----:B------:R-:W-:Y:S01]  /*1f70*/  LOP3.LUT R48, R48, 0x64006400, RZ, 0xfc, !PT ;  /* 0x6400640030307812 */ /* 0x000fe200078efcff */
[----:B------:R-:W-:Y:S01]  /*1f80*/  HFMA2 R47, R18, 0.0625, 0.0625, R23 ;  /* 0x2c002c00122f7831 */ /* 0x000fe20000000017 */
[----:B------:R-:W-:Y:S01]  /*1f90*/  LOP3.LUT R56, R35, 0x64006400, RZ, 0xfc, !PT ;  /* 0x6400640023387812 */ /* 0x000fe200078efcff */
[----:B------:R-:W-:Y:S01]  /*1fa0*/  HFMA2 R35, R46, 0.0625, 0.0625, R27 ;  /* 0x2c002c002e237831 */ /* 0x000fe2000000001b */
[----:B------:R-:W-:Y:S01]  /*1fb0*/  LOP3.LUT R17, R17, 0x64006400, RZ, 0xfc, !PT ;  /* 0x6400640011117812 */ /* 0x000fe200078efcff */
[----:B------:R-:W-:Y:S01]  /*1fc0*/  HFMA2 R46, R19, 1, 1, R24 ;  /* 0x3c003c00132e7831 */ /* 0x000fe20000000018 */
[----:B------:R-:W-:Y:S01]  /*1fd0*/  LOP3.LUT R16, R34, 0x64006400, RZ, 0xfc, !PT ;  /* 0x6400640022107812 */ /* 0x000fe200078efcff */
[----:B------:R-:W-:Y:S02]  /*1fe0*/  HFMA2 R34, R45, 1, 1, R28 ;  /* 0x3c003c002d227831 */ /* 0x000fe4000000001c */
[----:B------:R-:W-:Y:S02]  /*1ff0*/  HADD2 R44, R49, R26 ;  /* 0x0000001a312c7230 */ /* 0x000fe40000000000 */
[----:B------:R-:W-:-:S02]  /*2000*/  HFMA2 R45, R48, 0.0625, 0.0625, R25 ;  /* 0x2c002c00302d7831 */ /* 0x000fc40000000019 */
[----:B------:R-:W-:Y:S02]  /*2010*/  HFMA2 R37, R56, 0.0625, 0.0625, R25 ;  /* 0x2c002c0038257831 */ /* 0x000fe40000000019 */
[----:B------:R-:W-:Y:S02]  /*2020*/  HADD2 R48, R17, R22 ;  /* 0x0000001611307230 */ /* 0x000fe40000000000 */
[----:B------:R-:W-:Y:S01]  /*2030*/  HFMA2 R49, R16, 0.0625, 0.0625, R21 ;  /* 0x2c002c0010317831 */ /* 0x000fe20000000015 */
[----:B------:R-:W-:Y:S06]  /*2040*/  BRA.U !UP2, `(.L_x_20) ;  /* 0x000000010a547547 */ /* 0x000fec000b800000 */
[----:B------:R-:W0:Y:S02]  /*2050*/  LDS.128 R16, [UR6+-0x200] ;  /* 0xfffe0006ff107984 */ /* 0x000e240008000c00 */
[-C--:B0-----:R-:W-:Y:S02]  /*2060*/  HFMA2 R56, R34, R16.reuse, RZ ;  /* 0x0000001022387231 */ /* 0x081fe400000000ff */
[----:B------:R-:W-:Y:S02]  /*2070*/  HFMA2 R57, R36, R16, RZ.H0_H0 ;  /* 0x0000001024397231 */ /* 0x000fe400000400ff */
[-C--:B------:R-:W-:Y:S02]  /*2080*/  HFMA2 R56, R35, R17.reuse, R56 ;  /* 0x0000001123387231 */ /* 0x080fe40000000038 */
[----:B------:R-:W-:Y:S02]  /*2090*/  HFMA2 R57, R37, R17, R57 ;  /* 0x0000001125397231 */ /* 0x000fe40000000039 */
[----:B------:R-:W-:-:S04]  /*20a0*/  HFMA2 R56, R42, R18, R56 ;  /* 0x000000122a387231 */ /* 0x000fc80000000038 */
[----:B------:R-:W-:-:S04]  /*20b0*/  HFMA2 R56, R43, R19, R56 ;  /* 0x000000132b387231 */ /* 0x000fc80000000038 */
[----:B------:R-:W-:Y:S02]  /*20c0*/  HFMA2 R12, R56, R31, R12 ;  /* 0x0000001f380c7231 */ /* 0x000fe4000000000c */
[----:B------:R-:W-:Y:S02]  /*20d0*/  HFMA2 R56, R44, R18, R57 ;  /* 0x000000122c387231 */ /* 0x000fe40000000039 */
[-C--:B------:R-:W-:Y:S02]  /*20e0*/  HFMA2 R57, R38, R16.reuse, RZ ;  /* 0x0000001026397231 */ /* 0x080fe400000000ff */
[----:B------:R-:W-:Y:S02]  /*20f0*/  HFMA2 R16, R40, R16, RZ.H0_H0 ;  /* 0x0000001028107231 */ /* 0x000fe400000400ff */
[----:B------:R-:W-:Y:S02]  /*2100*/  HFMA2 R56, R45, R19, R56 ;  /* 0x000000132d387231 */ /* 0x000fe40000000038 */
[----:B------:R-:W-:-:S02]  /*2110*/  HFMA2 R57, R39, R17, R57 ;  /* 0x0000001127397231 */ /* 0x000fc40000000039 */
[----:B------:R-:W-:Y:S02]  /*2120*/  HFMA2 R16, R41, R17, R16 ;  /* 0x0000001129107231 */ /* 0x000fe40000000010 */
[----:B------:R-:W-:Y:S02]  /*2130*/  HFMA2 R11, R56, R32, R11 ;  /* 0x00000020380b7231 */ /* 0x000fe4000000000b */
[-C--:B------:R-:W-:Y:S02]  /*2140*/  HFMA2 R57, R46, R18.reuse, R57 ;  /* 0x000000122e397231 */ /* 0x080fe40000000039 */
[----:B------:R-:W-:Y:S02]  /*2150*/  HFMA2 R16, R48, R18, R16 ;  /* 0x0000001230107231 */ /* 0x000fe40000000010 */
[-C--:B------:R-:W-:Y:S02]  /*2160*/  HFMA2 R57, R47, R19.reuse, R57 ;  /* 0x000000132f397231 */ /* 0x080fe40000000039 */
[----:B------:R-:W-:-:S02]  /*2170*/  HFMA2 R16, R49, R19, R16 ;  /* 0x0000001331107231 */ /* 0x000fc40000000010 */
[----:B------:R-:W-:Y:S02]  /*2180*/  HFMA2 R10, R57, R29, R10 ;  /* 0x0000001d390a7231 */ /* 0x000fe4000000000a */
[----:B------:R-:W-:-:S07]  /*2190*/  HFMA2 R9, R16, R30, R9 ;  /* 0x0000001e10097231 */ /* 0x000fce0000000009 */
.L_x_20:
[----:B------:R-:W-:Y:S05]  /*21a0*/  BRA.U !UP1, `(.L_x_21) ;  /* 0x0000000509207547 */ /* 0x000fea000b800000 */
[----:B------:R-:W-:Y:S01]  /*21b0*/  PRMT R16, R50, 0x9910, RZ ;  /* 0x0000991032107816 */ /* 0x000fe200000000ff */
[----:B------:R-:W-:-:S03]  /*21c0*/  UISETP.NE.AND UP3, UPT, UR16, 0x2, UPT ;  /* 0x000000021000788c */ /* 0x000fc6000bf65270 */
[----:B------:R-:W-:-:S13]  /*21d0*/  ISETP.NE.AND P0, PT, R16, RZ, PT ;  /* 0x000000ff1000720c */ /* 0x000fda0003f05270 */
[----:B------:R-:W-:Y:S05]  /*21e0*/  @!P0 BRA `(.L_x_22) ;  /* 0x0000000000548947 */ /* 0x000fea0003800000 */
        /* <DEDUP_REMOVED lines=21> */
.L_x_22:
[----:B------:R-:W-:Y:S05]  /*2340*/  BRA.U !UP3, `(.L_x_21) ;  /* 0x000000010bb87547 */ /* 0x000fea000b800000 */
[----:B------:R-:W-:-:S04]  /*2350*/  PRMT R16, R51, 0x9910, RZ ;  /* 0x0000991033107816 */ /* 0x000fc800000000ff */
[----:B------:R-:W-:-:S13]  /*2360*/  ISETP.NE.AND P0, PT, R16, RZ, PT ;  /* 0x000000ff1000720c */ /* 0x000fda0003f05270 */
[----:B------:R-:W-:Y:S05]  /*2370*/  @!P0 BRA `(.L_x_23) ;  /* 0x0000000000548947 */ /* 0x000fea0003800000 */
[----:B------:R-:W0:Y:S02]  /*2380*/  LDS.128 R16, [UR6] ;  /* 0x00000006ff107984 */ /* 0x000e240008000c00 */
        /* <DEDUP_REMOVED lines=20> */
.L_x_23:
[----:B------:R-:W-:Y:S05]  /*24d0*/  BRA.U UP0, `(.L_x_21) ;  /* 0x0000000100547547 */ /* 0x000fea000b800000 */
[----:B------:R-:W0:Y:S02]  /*24e0*/  LDS.128 R16, [UR6+0x100] ;  /* 0x00010006ff107984 */ /* 0x000e240008000c00 */
[-C--:B0-----:R-:W-:Y:S02]  /*24f0*/  HFMA2 R34, R34, R16.reuse, RZ ;  /* 0x0000001022227231 */ /* 0x081fe400000000ff */
[-C--:B------:R-:W-:Y:S02]  /*2500*/  HFMA2 R36, R36, R16.reuse, RZ.H0_H0 ;  /* 0x0000001024247231 */ /* 0x080fe400000400ff */
[-C--:B------:R-:W-:Y:S02]  /*2510*/  HFMA2 R38, R38, R16.reuse, RZ ;  /* 0x0000001026267231 */ /* 0x080fe400000000ff */
[----:B------:R-:W-:Y:S02]  /*2520*/  HFMA2 R16, R40, R16, RZ.H0_H0 ;  /* 0x0000001028107231 */ /* 0x000fe400000400ff */
[----:B------:R-:W-:-:S02]  /*2530*/  HFMA2 R34, R35, R17, R34 ;  /* 0x0000001123227231 */ /* 0x000fc40000000022 */
[-C--:B------:R-:W-:Y:S02]  /*2540*/  HFMA2 R36, R37, R17.reuse, R36 ;  /* 0x0000001125247231 */ /* 0x080fe40000000024 */
[-C--:B------:R-:W-:Y:S02]  /*2550*/  HFMA2 R38, R39, R17.reuse, R38 ;  /* 0x0000001127267231 */ /* 0x080fe40000000026 */
[----:B------:R-:W-:Y:S02]  /*2560*/  HFMA2 R16, R41, R17, R16 ;  /* 0x0000001129107231 */ /* 0x000fe40000000010 */
[-C--:B------:R-:W-:Y:S02]  /*2570*/  HFMA2 R34, R42, R18.reuse, R34 ;  /* 0x000000122a227231 */ /* 0x080fe40000000022 */
[-C--:B------:R-:W-:Y:S02]  /*2580*/  HFMA2 R36, R44, R18.reuse, R36 ;  /* 0x000000122c247231 */ /* 0x080fe40000000024 */
[----:B------:R-:W-:-:S02]  /*2590*/  HFMA2 R38, R46, R18, R38 ;  /* 0x000000122e267231 */ /* 0x000fc40000000026 */
[----:B------:R-:W-:Y:S02]  /*25a0*/  HFMA2 R18, R48, R18, R16 ;  /* 0x0000001230127231 */ /* 0x000fe40000000010 */
[-C--:B------:R-:W-:Y:S02]  /*25b0*/  HFMA2 R34, R43, R19.reuse, R34 ;  /* 0x000000132b227231 */ /* 0x080fe40000000022 */
[-C--:B------:R-:W-:Y:S02]  /*25c0*/  HFMA2 R16, R45, R19.reuse, R36 ;  /* 0x000000132d107231 */ /* 0x080fe40000000024 */
[-C--:B------:R-:W-:Y:S02]  /*25d0*/  HFMA2 R38, R47, R19.reuse, R38 ;  /* 0x000000132f267231 */ /* 0x080fe40000000026 */
[----:B------:R-:W-:Y:S02]  /*25e0*/  HFMA2 R18, R49, R19, R18 ;  /* 0x0000001331127231 */ /* 0x000fe40000000012 */
[----:B------:R-:W-:-:S02]  /*25f0*/  HFMA2 R2, R34, R31, R2 ;  /* 0x0000001f22027231 */ /* 0x000fc40000000002 */
[----:B------:R-:W-:Y:S02]  /*2600*/  HFMA2 R14, R16, R32, R14 ;  /* 0x00000020100e7231 */ /* 0x000fe4000000000e */
[----:B------:R-:W-:Y:S02]  /*2610*/  HFMA2 R15, R38, R29, R15 ;  /* 0x0000001d260f7231 */ /* 0x000fe4000000000f */
[----:B------:R-:W-:-:S07]  /*2620*/  HFMA2 R20, R18, R30, R20 ;  /* 0x0000001e12147231 */ /* 0x000fce0000000014 */
.L_x_21:
[----:B------:R-:W-:-:S05]  /*2630*/  MOV R17, UR10 ;  /* 0x0000000a00117c02 */ /* 0x000fca0008000f00 */
[----:B------:R-:W-:-:S05]  /*2640*/  IMAD.WIDE R54, R17, 0x4, R54 ;  /* 0x0000000411367825 */ /* 0x000fca00078e0236 */
[----:B------:R-:W2:Y:S02]  /*2650*/  LDG.E.128.CONSTANT R16, desc[UR12][R54.64] ;  /* 0x0000000c36107981 */ /* 0x000ea4000c1e9d00 */
[C---:B--2---:R-:W-:Y:S02]  /*2660*/  LOP3.LUT R35, R16.reuse, 0xf000f, RZ, 0xc0, !PT ;  /* 0x000f000f10237812 */ /* 0x044fe400078ec0ff */
[----:B------:R-:W-:Y:S02]  /*2670*/  LOP3.LUT R36, R16, 0xf000f0, RZ, 0xc0, !PT ;  /* 0x00f000f010247812 */ /* 0x000fe400078ec0ff */
[----:B------:R-:W-:Y:S02]  /*2680*/  SHF.R.U32.HI R16, RZ, 0x8, R16 ;  /* 0x00000008ff107819 */ /* 0x000fe40000011610 */
[C---:B------:R-:W-:Y:S02]  /*2690*/  LOP3.LUT R39, R18.reuse, 0xf000f, RZ, 0xc0, !PT ;  /* 0x000f000f12277812 */ /* 0x040fe400078ec0ff */
[----:B------:R-:W-:-:S02]  /*26a0*/  LOP3.LUT R40, R18, 0xf000f0, RZ, 0xc0, !PT ;  /* 0x00f000f012287812 */ /* 0x000fc400078ec0ff */
[----:B------:R-:W-:Y:S02]  /*26b0*/  SHF.R.U32.HI R18, RZ, 0x8, R18 ;  /* 0x00000008ff127819 */ /* 0x000fe40000011612 */
[C---:B------:R-:W-:Y:S02]  /*26c0*/  LOP3.LUT R41, R19.reuse, 0xf000f, RZ, 0xc0, !PT ;  /* 0x000f000f13297812 */ /* 0x040fe400078ec0ff */
[----:B------:R-:W-:Y:S02]  /*26d0*/  LOP3.LUT R42, R19, 0xf000f0, RZ, 0xc0, !PT ;  /* 0x00f000f0132a7812 */ /* 0x000fe400078ec0ff */
[C---:B------:R-:W-:Y:S02]  /*26e0*/  LOP3.LUT R37, R17.reuse, 0xf000f, RZ, 0xc0, !PT ;  /* 0x000f000f11257812 */ /* 0x040fe400078ec0ff */
[----:B------:R-:W-:Y:S02]  /*26f0*/  LOP3.LUT R38, R17, 0xf000f0, RZ, 0xc0, !PT ;  /* 0x00f000f011267812 */ /* 0x000fe400078ec0ff */
[----:B------:R-:W-:-:S02]  /*2700*/  SHF.R.U32.HI R19, RZ, 0x8, R19 ;  /* 0x00000008ff137819 */ /* 0x000fc40000011613 */
[----:B------:R-:W-:Y:S02]  /*2710*/  SHF.R.U32.HI R17, RZ, 0x8, R17 ;  /* 0x00000008ff117819 */ /* 0x000fe40000011611 */
[C---:B------:R-:W-:Y:S02]  /*2720*/  LOP3.LUT R43, R16.reuse, 0xf000f, RZ, 0xc0, !PT ;  /* 0x000f000f102b7812 */ /* 0x040fe400078ec0ff */
[----:B------:R-:W-:Y:S02]  /*2730*/  LOP3.LUT R44, R16, 0xf000f0, RZ, 0xc0, !PT ;  /* 0x00f000f0102c7812 */ /* 0x000fe400078ec0ff */
[----:B------:R-:W-:Y:S02]  /*2740*/  LOP3.LUT R16, R18, 0xf000f, RZ, 0xc0, !PT ;  /* 0x000f000f12107812 */ /* 0x000fe400078ec0ff */
[----:B------:R-:W-:Y:S02]  /*2750*/  LOP3.LUT R35, R35, 0x64006400, RZ, 0xfc, !PT ;  /* 0x6400640023237812 */ /* 0x000fe400078efcff */
[----:B------:R-:W-:-:S02]  /*2760*/  LOP3.LUT R34, R19, 0xf000f0, RZ, 0xc0, !PT ;  /* 0x00f000f013227812 */ /* 0x000fc400078ec0ff */
[----:B------:R-:W-:Y:S02]  /*2770*/  LOP3.LUT R36, R36, 0x64006400, RZ, 0xfc, !PT ;  /* 0x6400640024247812 */ /* 0x000fe400078efcff */
[C---:B------:R-:W-:Y:S02]  /*2780*/  LOP3.LUT R45, R17.reuse, 0xf000f, RZ, 0xc0, !PT ;  /* 0x000f000f112d7812 */ /* 0x040fe400078ec0ff */
[----:B------:R-:W-:Y:S02]  /*2790*/  LOP3.LUT R46, R17, 0xf000f0, RZ, 0xc0, !PT ;  /* 0x00f000f0112e7812 */ /* 0x000fe400078ec0ff */
[----:B------:R-:W-:Y:S02]  /*27a0*/  LOP3.LUT R37, R37, 0x64006400, RZ, 0xfc, !PT ;  /* 0x6400640025257812 */ /* 0x000fe400078efcff */
[----:B------:R-:W-:Y:S02]  /*27b0*/  LOP3.LUT R17, R19, 0xf000f, RZ, 0xc0, !PT ;  /* 0x000f000f13117812 */ /* 0x000fe400078ec0ff */
[----:B------:R-:W-:-:S02]  /*27c0*/  LOP3.LUT R38, R38, 0x64006400, RZ, 0xfc, !PT ;  /* 0x6400640026267812 */ /* 0x000fc400078efcff */
[----:B------:R-:W-:Y:S02]  /*27d0*/  LOP3.LUT R19, R16, 0x64006400, RZ, 0xfc, !PT ;  /* 0x6400640010137812 */ /* 0x000fe400078efcff */
[----:B------:R-:W-:Y:S02]  /*27e0*/  LOP3.LUT R39, R39, 0x64006400, RZ, 0xfc, !PT ;  /* 0x6400640027277812 */ /* 0x000fe400078efcff */
[----:B------:R-:W-:Y:S01]  /*27f0*/  LOP3.LUT R16, R34, 0x64006400, RZ, 0xfc, !PT ;  /* 0x6400640022107812 */ /* 0x000fe200078efcff */
[----:B------:R-:W-:Y:S01]  /*2800*/  HADD2 R34, R35, R28 ;  /* 0x0000001c23227230 */ /* 0x000fe20000000000 */
[----:B------:R-:W-:Y:S01]  /*2810*/  LOP3.LUT R40, R40, 0x64006400, RZ, 0xfc, !PT ;  /* 0x6400640028287812 */ /* 0x000fe200078efcff */
[----:B------:R-:W-:Y:S01]  /*2820*/  HFMA2 R35, R36, 0.0625, 0.0625, R27 ;  /* 0x2c002c0024237831 */ /* 0x000fe2000000001b */
[----:B------:R-:W-:Y:S01]  /*2830*/  LOP3.LUT R41, R41, 0x64006400, RZ, 0xfc, !PT ;  /* 0x6400640029297812 */ /* 0x000fe200078efcff */
[----:B------:R-:W-:Y:S01]  /*2840*/  HADD2 R36, R37, R26 ;  /* 0x0000001a25247230 */ /* 0x000fe20000000000 */
[----:B------:R-:W-:Y:S01]  /*2850*/  LOP3.LUT R42, R42, 0x64006400, RZ, 0xfc, !PT ;  /* 0x640064002a2a7812 */ /* 0x000fe200078efcff */
[----:B------:R-:W-:Y:S01]  /*2860*/  HFMA2 R37, R38, 0.0625, 0.0625, R25 ;  /* 0x2c002c0026257831 */ /* 0x000fe20000000019 */
[----:B------:R-:W-:Y:S01]  /*2870*/  LOP3.LUT R18, R18, 0xf000f0, RZ, 0xc0, !PT ;  /* 0x00f000f012127812 */ /* 0x000fe200078ec0ff */
[----:B------:R-:W-:Y:S01]  /*2880*/  HFMA2 R38, R39, 1, 1, R24 ;  /* 0x3c003c0027267831 */ /* 0x000fe20000000018 */
        /* <DEDUP_REMOVED lines=11> */
[----:B------:R-:W-:-:S02]  /*2940*/  HADD2 R44, R45, R26 ;  /* 0x0000001a2d2c7230 */ /* 0x000fc40000000000 */
[----:B------:R-:W-:Y:S02]  /*2950*/  HFMA2 R45, R46, 0.0625, 0.0625, R25 ;  /* 0x2c002c002e2d7831 */ /* 0x000fe40000000019 */
[----:B------:R-:W-:Y:S02]  /*2960*/  HFMA2 R46, R19, 1, 1, R24 ;  /* 0x3c003c00132e7831 */ /* 0x000fe40000000018 */
[----:B------:R-:W-:Y:S02]  /*2970*/  HADD2 R48, R17, R22 ;  /* 0x0000001611307230 */ /* 0x000fe40000000000 */
[----:B------:R-:W-:Y:S02]  /*2980*/  HFMA2 R47, R18, 0.0625, 0.0625, R23 ;  /* 0x2c002c00122f7831 */ /* 0x000fe40000000017 */
        /* <DEDUP_REMOVED lines=23> */
.L_x_24:
        /* <DEDUP_REMOVED lines=26> */
.L_x_26:
[----:B------:R-:W-:Y:S05]  /*2ca0*/  BRA.U !UP3, `(.L_x_25) ;  /* 0x000000010bb87547 */ /* 0x000fea000b800000 */
[----:B------:R-:W-:-:S04]  /*2cb0*/  PRMT R16, R51, 0x9910, RZ ;  /* 0x0000991033107816 */ /* 0x000fc800000000ff */
[----:B------:R-:W-:-:S13]  /*2cc0*/  ISETP.NE.AND P0, PT, R16, RZ, PT ;  /* 0x000000ff1000720c */ /* 0x000fda0003f05270 */
[----:B------:R-:W-:Y:S05]  /*2cd0*/  @!P0 BRA `(.L_x_27) ;  /* 0x0000000000548947 */ /* 0x000fea0003800000 */
[----:B------:R-:W0:Y:S02]  /*2ce0*/  LDS.128 R16, [UR6+0x10] ;  /* 0x00001006ff107984 */ /* 0x000e240008000c00 */
        /* <DEDUP_REMOVED lines=20> */
.L_x_27:
        /* <DEDUP_REMOVED lines=22> */
.L_x_25:
        /* <DEDUP_REMOVED lines=77> */
.L_x_28:
        /* <DEDUP_REMOVED lines=26> */
.L_x_30:
        /* <DEDUP_REMOVED lines=25> */
.L_x_31:
        /* <DEDUP_REMOVED lines=22> */
.L_x_29:
        /* <DEDUP_REMOVED lines=77> */
.L_x_32:
        /* <DEDUP_REMOVED lines=26> */
.L_x_34:
        /* <DEDUP_REMOVED lines=25> */
.L_x_35:
        /* <DEDUP_REMOVED lines=22> */
.L_x_33:
[----:B------:R-:W-:Y:S01]  /*4250*/  UIADD3 UR14, UPT, UPT, UR14, 0x20, URZ ;  /* 0x000000200e0e7890 */ /* 0x000fe2000fffe0ff */
[----:B------:R-:W-:Y:S01]  /*4260*/  MOV R17, UR10 ;  /* 0x0000000a00117c02 */ /* 0x000fe20008000f00 */
[----:B------:R-:W-:Y:S02]  /*4270*/  UIADD3 UR4, UPT, UPT, UR4, 0x20, URZ ;  /* 0x0000002004047890 */ /* 0x000fe4000fffe0ff */
[----:B------:R-:W-:Y:S02]  /*4280*/  UIADD3 UR6, UPT, UPT, UR6, 0x40, URZ ;  /* 0x0000004006067890 */ /* 0x000fe4000fffe0ff */
[----:B------:R-:W-:Y:S01]  /*4290*/  ISETP.LE.AND P0, PT, R53, UR14, PT ;  /* 0x0000000e35007c0c */ /* 0x000fe2000bf03270 */
[----:B------:R-:W-:-:S12]  /*42a0*/  IMAD.WIDE R54, R17, 0x4, R54 ;  /* 0x0000000411367825 */ /* 0x000fd800078e0236 */
[----:B------:R-:W-:Y:S05]  /*42b0*/  @!P0 BRA `(.L_x_36) ;  /* 0xffffffd400a48947 */ /* 0x000fea000383ffff */
.L_x_18:
[----:B------:R-:W0:Y:S01]  /*42c0*/  S2R R18, SR_CTAID.X ;  /* 0x0000000000127919 */ /* 0x000e220000002500 */
[----:B------:R-:W1:Y:S01]  /*42d0*/  LDC.64 R16, c[0x0][0x3a0] ;  /* 0x0000e800ff107b82 */ /* 0x000e620000000a00 */
[----:B------:R-:W-:Y:S01]  /*42e0*/  USHF.L.U32 UR4, UR8, 0x2, URZ ;  /* 0x0000000208047899 */ /* 0x000fe200080006ff */
[----:B------:R-:W0:Y:S05]  /*42f0*/  S2R R19, SR_TID.X ;  /* 0x0000000000137919 */ /* 0x000e2a0000002100 */
[----:B------:R-:W-:Y:S02]  /*4300*/  MOV R21, UR4 ;  /* 0x0000000400157c02 */ /* 0x000fe40008000f00 */
[----:B0-----:R-:W-:Y:S01]  /*4310*/  LEA R19, R18, R19, 0x7 ;  /* 0x0000001312137211 */ /* 0x001fe200078e38ff */
[----:B------:R-:W-:-:S03]  /*4320*/  HADD2 R18, R12.H0_H0, R12.H1_H1 ;  /* 0x3000000c0c127230 */ /* 0x000fc60000000800 */
[----:B------:R-:W-:Y:S01]  /*4330*/  SHF.L.U32 R12, R19, 0x2, RZ ;  /* 0x00000002130c7819 */ /* 0x000fe200000006ff */
[----:B------:R-:W-:-:S04]  /*4340*/  HADD2 R19, R11.H0_H0, R11.H1_H1 ;  /* 0x3000000b0b137230 */ /* 0x000fc80000000800 */
[----:B------:R-:W-:Y:S01]  /*4350*/  IMAD R11, R21, UR10, R12 ;  /* 0x0000000a150b7c24 */ /* 0x000fe2000f8e020c */
[----:B------:R-:W-:-:S03]  /*4360*/  PRMT R18, R18, 0x5410, R19 ;  /* 0x0000541012127816 */ /* 0x000fc60000000013 */
[----:B-1----:R-:W-:-:S04]  /*4370*/  IMAD.WIDE R16, R11, 0x2, R16 ;  /* 0x000000020b107825 */ /* 0x002fc800078e0210 */
[----:B------:R-:W-:-:S05]  /*4380*/  HMUL2 R19, R18, UR15.H0_H0 ;  /* 0x2000000f12137c32 */ /* 0x000fca0008000000 */
[----:B------:R0:W-:Y:S01]  /*4390*/  ATOM.E.ADD.F16x2.RN.STRONG.GPU P0, RZ, desc[UR12][R16.64], R19 ;  /* 0x8000001310ff79a2 */ /* 0x0001e2000c10e10c */
[----:B------:R-:W-:Y:S01]  /*43a0*/  HADD2 R10, R10.H0_H0, R10.H1_H1 ;  /* 0x3000000a0a0a7230 */ /* 0x000fe20000000800 */
[----:B------:R-:W-:Y:S01]  /*43b0*/  UIADD3 UR4, UPT, UPT, -UR4, UR9, URZ ;  /* 0x0000000904047290 */ /* 0x000fe2000fffe1ff */
[----:B------:R-:W-:Y:S01]  /*43c0*/  HADD2 R9, R9.H0_H0, R9.H1_H1 ;  /* 0x3000000909097230 */ /* 0x000fe20000000800 */
[----:B------:R-:W-:Y:S02]  /*43d0*/  BSSY.RECONVERGENT B0, `(.L_x_37) ;  /* 0x0000011000007945 */ /* 0x000fe40003800200 */
[----:B------:R-:W-:Y:S02]  /*43e0*/  UISETP.NE.AND UP0, UPT, UR4, 0x1, UPT ;  /* 0x000000010400788c */ /* 0x000fe4000bf05270 */
[----:B------:R-:W-:-:S05]  /*43f0*/  PRMT R10, R10, 0x5410, R9 ;  /* 0x000054100a0a7816 */ /* 0x000fca0000000009 */
[----:B------:R-:W-:Y:S01]  /*4400*/  HMUL2 R21, R10, UR15.H0_H0 ;  /* 0x2000000f0a157c32 */ /* 0x000fe20008000000 */
[----:B0-----:R-:W-:Y:S06]  /*4410*/  @P0 BRA `(.L_x_38) ;  /* 0x0000000000300947 */ /* 0x001fec0003800000 */
[----:B------:R-:W0:Y:S02]  /*4420*/  QSPC.E.S P0, RZ, [R16] ;  /* 0x0000000010ff73aa */ /* 0x000e240000000500 */
[----:B0-----:R-:W-:Y:S05]  /*4430*/  @!P0 BRA `(.L_x_39) ;  /* 0x00000000001c8947 */ /* 0x001fea0003800000 */
[----:B------:R-:W-:-:S04]  /*4440*/  MOV R10, R16 ;  /* 0x00000010000a7202 */ /* 0x000fc80000000f00 */
[----:B------:R-:W-:-:S07]  /*4450*/  MOV R9, R10 ;  /* 0x0000000a00097202 */ /* 0x000fce0000000f00 */
.L_x_40:
[----:B------:R-:W0:Y:S02]  /*4460*/  LDS R10, [R9] ;  /* 0x00000000090a7984 */ /* 0x000e240000000800 */
[----:B0-----:R-:W-:-:S05]  /*4470*/  HFMA2 R11, R10, 1, 1, R19 ;  /* 0x3c003c000a0b7831 */ /* 0x001fca0000000013 */
[----:B------:R-:W0:Y:S02]  /*4480*/  ATOMS.CAST.SPIN P0, [R9], R10, R11 ;  /* 0x0000000a0900758d */ /* 0x000e24000180000b */
[----:B0-----:R-:W-:Y:S05]  /*4490*/  @!P0 BRA `(.L_x_40) ;  /* 0xfffffffc00f08947 */ /* 0x001fea000383ffff */
[----:B------:R-:W-:Y:S05]  /*44a0*/  BRA `(.L_x_38) ;  /* 0x00000000000c7947 */ /* 0x000fea0003800000 */
.L_x_39:
[----:B------:R-:W2:Y:S02]  /*44b0*/  LD.E R9, desc[UR12][R16.64] ;  /* 0x0000000c10097980 */ /* 0x000ea4000c101900 */
[----:B--2---:R-:W-:-:S05]  /*44c0*/  IADD3 R9, PT, PT, R19, R9, RZ ;  /* 0x0000000913097210 */ /* 0x004fca0007ffe0ff */
[----:B------:R0:W-:Y:S02]  /*44d0*/  ST.E desc[UR12][R16.64], R9 ;  /* 0x0000000910007985 */ /* 0x0001e4000c10190c */
.L_x_38:
[----:B------:R-:W-:Y:S05]  /*44e0*/  BSYNC.RECONVERGENT B0 ;  /* 0x0000000000007941 */ /* 0x000fea0003800200 */
.L_x_37:
[----:B------:R1:W-:Y:S01]  /*44f0*/  ATOM.E.ADD.F16x2.RN.STRONG.GPU P0, RZ, desc[UR12][R16.64+0x4], R21 ;  /* 0x8000041510ff79a2 */ /* 0x0003e2000c10e10c */
[----:B------:R-:W-:Y:S04]  /*4500*/  BSSY.RECONVERGENT B0, `(.L_x_41) ;  /* 0x000000e000007945 */ /* 0x000fe80003800200 */
[----:B-1----:R-:W-:Y:S05]  /*4510*/  @P0 BRA `(.L_x_42) ;  /* 0x0000000000300947 */ /* 0x002fea0003800000 */
[----:B------:R-:W1:Y:S02]  /*4520*/  QSPC.E.S P0, RZ, [R16+0x4] ;  /* 0x0000040010ff73aa */ /* 0x000e640000000500 */
[----:B-1----:R-:W-:Y:S05]  /*4530*/  @!P0 BRA `(.L_x_43) ;  /* 0x00000000001c8947 */ /* 0x002fea0003800000 */
[----:B------:R-:W-:-:S04]  /*4540*/  MOV R10, R16 ;  /* 0x00000010000a7202 */ /* 0x000fc80000000f00 */
[----:B0-----:R-:W-:-:S07]  /*4550*/  MOV R9, R10 ;  /* 0x0000000a00097202 */ /* 0x001fce0000000f00 */
.L_x_44:
[----:B------:R-:W0:Y:S02]  /*4560*/  LDS R10, [R9+0x4] ;  /* 0x00000400090a7984 */ /* 0x000e240000000800 */
[----:B0-----:R-:W-:-:S05]  /*4570*/  HADD2 R11, R10, R21 ;  /* 0x000000150a0b7230 */ /* 0x001fca0000000000 */
[----:B------:R-:W0:Y:S02]  /*4580*/  ATOMS.CAST.SPIN P0, [R9+0x4], R10, R11 ;  /* 0x0000040a0900758d */ /* 0x000e24000180000b */
[----:B0-----:R-:W-:Y:S05]  /*4590*/  @!P0 BRA `(.L_x_44) ;  /* 0xfffffffc00f08947 */ /* 0x001fea000383ffff */
[----:B------:R-:W-:Y:S05]  /*45a0*/  BRA `(.L_x_42) ;  /* 0x00000000000c7947 */ /* 0x000fea0003800000 */
.L_x_43:
[----:B0-----:R-:W2:Y:S02]  /*45b0*/  LD.E R9, desc[UR12][R16.64+0x4] ;  /* 0x0000040c10097980 */ /* 0x001ea4000c101900 */
[----:B--2---:R-:W-:-:S05]  /*45c0*/  IADD3 R9, PT, PT, R21, R9, RZ ;  /* 0x0000000915097210 */ /* 0x004fca0007ffe0ff */
[----:B------:R1:W-:Y:S02]  /*45d0*/  ST.E desc[UR12][R16.64+0x4], R9 ;  /* 0x0000040910007985 */ /* 0x0003e4000c10190c */
.L_x_42:
[----:B------:R-:W-:Y:S05]  /*45e0*/  BSYNC.RECONVERGENT B0 ;  /* 0x0000000000007941 */ /* 0x000fea0003800200 */
.L_x_41:
[----:B------:R-:W-:-:S13]  /*45f0*/  PLOP3.LUT P0, PT, PT, PT, UP0, 0x80, 0x8 ;  /* 0x000000000008781c */ /* 0x000fda0003f0f008 */
[----:B------:R-:W-:Y:S05]  /*4600*/  @!P0 EXIT ;  /* 0x000000000000894d */ /* 0x000fea0003800000 */
[----:B------:R-:W-:Y:S01]  /*4610*/  HADD2 R0, R0.H0_H0, R0.H1_H1 ;  /* 0x3000000000007230 */ /* 0x000fe20000000800 */
[----:B01----:R-:W-:Y:S01]  /*4620*/  MOV R9, UR10 ;  /* 0x0000000a00097c02 */ /* 0x003fe20008000f00 */
[----:B------:R-:W-:-:S04]  /*4630*/  HADD2 R13, R13.H0_H0, R13.H1_H1 ;  /* 0x3000000d0d0d7230 */ /* 0x000fc80000000800 */
[----:B------:R-:W-:Y:S01]  /*4640*/  IMAD.WIDE R16, R9, 0x2, R16 ;  /* 0x0000000209107825 */ /* 0x000fe200078e0210 */
[----:B------:R-:W-:-:S05]  /*4650*/  PRMT R0, R0, 0x5410, R13 ;  /* 0x0000541000007816 */ /* 0x000fca000000000d */
[----:B------:R-:W-:-:S05]  /*4660*/  HMUL2 R11, R0, R50.H0_H0 ;  /* 0x20000032000b7232 */ /* 0x000fca0000000000 */
[----:B------:R0:W-:Y:S01]  /*4670*/  ATOM.E.ADD.F16x2.RN.STRONG.GPU P0, RZ, desc[UR12][R16.64], R11 ;  /* 0x8000000b10ff79a2 */ /* 0x0001e2000c10e10c */
[----:B------:R-:W-:Y:S01]  /*4680*/  HADD2 R8, R8.H0_H0, R8.H1_H1 ;  /* 0x3000000808087230 */ /* 0x000fe20000000800 */
[----:B------:R-:W-:Y:S01]  /*4690*/  BSSY.RECONVERGENT B0, `(.L_x_45) ;  /* 0x0000011000007945 */ /* 0x000fe20003800200 */
[----:B------:R-:W-:-:S05]  /*46a0*/  HADD2 R7, R7.H0_H0, R7.H1_H1 ;  /* 0x3000000707077230 */ /* 0x000fca0000000800 */
[----:B------:R-:W-:-:S05]  /*46b0*/  PRMT R8, R8, 0x5410, R7 ;  /* 0x0000541008087816 */ /* 0x000fca0000000007 */
[----:B------:R-:W-:Y:S01]  /*46c0*/  HMUL2 R13, R8, R50.H0_H0 ;  /* 0x20000032080d7232 */ /* 0x000fe20000000000 */
[----:B0-----:R-:W-:Y:S06]  /*46d0*/  @P0 BRA `(.L_x_46) ;  /* 0x0000000000300947 */ /* 0x001fec0003800000 */
[----:B------:R-:W0:Y:S02]  /*46e0*/  QSPC.E.S P0, RZ, [R16] ;  /* 0x0000000010ff73aa */ /* 0x000e240000000500 */
[----:B0-----:R-:W-:Y:S05]  /*46f0*/  @!P0 BRA `(.L_x_47) ;  /* 0x00000000001c8947 */ /* 0x001fea0003800000 */
[----:B------:R-:W-:-:S04]  /*4700*/  MOV R8, R16 ;  /* 0x0000001000087202 */ /* 0x000fc80000000f00 */
[----:B------:R-:W-:-:S07]  /*4710*/  MOV R0, R8 ;  /* 0x0000000800007202 */ /* 0x000fce0000000f00 */
.L_x_48:
[----:B------:R-:W0:Y:S02]  /*4720*/  LDS R8, [R0] ;  /* 0x0000000000087984 */ /* 0x000e240000000800 */
[----:B0-----:R-:W-:-:S05]  /*4730*/  HFMA2 R9, R8, 1, 1, R11 ;  /* 0x3c003c0008097831 */ /* 0x001fca000000000b */
[----:B------:R-:W0:Y:S02]  /*4740*/  ATOMS.CAST.SPIN P0, [R0], R8, R9 ;  /* 0x000000080000758d */ /* 0x000e240001800009 */
[----:B0-----:R-:W-:Y:S05]  /*4750*/  @!P0 BRA `(.L_x_48) ;  /* 0xfffffffc00f08947 */ /* 0x001fea000383ffff */
[----:B------:R-:W-:Y:S05]  /*4760*/  BRA `(.L_x_46) ;  /* 0x00000000000c7947 */ /* 0x000fea0003800000 */
.L_x_47:
[----:B------:R-:W2:Y:S02]  /*4770*/  LD.E R0, desc[UR12][R16.64] ;  /* 0x0000000c10007980 */ /* 0x000ea4000c101900 */
[----:B--2---:R-:W-:-:S05]  /*4780*/  IADD3 R7, PT, PT, R11, R0, RZ ;  /* 0x000000000b077210 */ /* 0x004fca0007ffe0ff */
[----:B------:R0:W-:Y:S02]  /*4790*/  ST.E desc[UR12][R16.64], R7 ;  /* 0x0000000710007985 */ /* 0x0001e4000c10190c */
.L_x_46:
[----:B------:R-:W-:Y:S05]  /*47a0*/  BSYNC.RECONVERGENT B0 ;  /* 0x0000000000007941 */ /* 0x000fea0003800200 */
.L_x_45:
[----:B------:R1:W-:Y:S01]  /*47b0*/  ATOM.E.ADD.F16x2.RN.STRONG.GPU P0, RZ, desc[UR12][R16.64+0x4], R13 ;  /* 0x8000040d10ff79a2 */ /* 0x0003e2000c10e10c */
[----:B------:R-:W-:Y:S04]  /*47c0*/  BSSY.RECONVERGENT B0, `(.L_x_49) ;  /* 0x000000e000007945 */ /* 0x000fe80003800200 */
[----:B-1----:R-:W-:Y:S05]  /*47d0*/  @P0 BRA `(.L_x_50) ;  /* 0x0000000000300947 */ /* 0x002fea0003800000 */
[----:B------:R-:W1:Y:S02]  /*47e0*/  QSPC.E.S P0, RZ, [R16+0x4] ;  /* 0x0000040010ff73aa */ /* 0x000e640000000500 */
[----:B-1----:R-:W-:Y:S05]  /*47f0*/  @!P0 BRA `(.L_x_51) ;  /* 0x00000000001c8947 */ /* 0x002fea0003800000 */
[----:B------:R-:W-:-:S04]  /*4800*/  MOV R8, R16 ;  /* 0x0000001000087202 */ /* 0x000fc80000000f00 */
[----:B------:R-:W-:-:S07]  /*4810*/  MOV R0, R8 ;  /* 0x0000000800007202 */ /* 0x000fce0000000f00 */
.L_x_52:
[----:B------:R-:W1:Y:S02]  /*4820*/  LDS R8, [R0+0x4] ;  /* 0x0000040000087984 */ /* 0x000e640000000800 */
[----:B-1----:R-:W-:-:S05]  /*4830*/  HADD2 R9, R8, R13 ;  /* 0x0000000d08097230 */ /* 0x002fca0000000000 */
[----:B------:R-:W1:Y:S02]  /*4840*/  ATOMS.CAST.SPIN P0, [R0+0x4], R8, R9 ;  /* 0x000004080000758d */ /* 0x000e640001800009 */
[----:B-1----:R-:W-:Y:S05]  /*4850*/  @!P0 BRA `(.L_x_52) ;  /* 0xfffffffc00f08947 */ /* 0x002fea000383ffff */
[----:B------:R-:W-:Y:S05]  /*4860*/  BRA `(.L_x_50) ;  /* 0x00000000000c7947 */ /* 0x000fea0003800000 */
.L_x_51:
[----:B------:R-:W0:Y:S02]  /*4870*/  LD.E R0, desc[UR12][R16.64+0x4] ;  /* 0x0000040c10007980 */ /* 0x000e24000c101900 */
[----:B0-----:R-:W-:-:S05]  /*4880*/  IADD3 R7, PT, PT, R13, R0, RZ ;  /* 0x000000000d077210 */ /* 0x001fca0007ffe0ff */
[----:B------:R1:W-:Y:S02]  /*4890*/  ST.E desc[UR12][R16.64+0x4], R7 ;  /* 0x0000040710007985 */ /* 0x0003e4000c10190c */
.L_x_50:
[----:B------:R-:W-:Y:S05]  /*48a0*/  BSYNC.RECONVERGENT B0 ;  /* 0x0000000000007941 */ /* 0x000fea0003800200 */
.L_x_49:
[----:B------:R-:W-:-:S06]  /*48b0*/  UISETP.NE.AND UP0, UPT, UR4, 0x2, UPT ;  /* 0x000000020400788c */ /* 0x000fcc000bf05270 */
        /* <DEDUP_REMOVED lines=19> */
.L_x_56:
[----:B------:R-:W0:Y:S02]  /*49f0*/  LDS R4, [R0] ;  /* 0x0000000000047984 */ /* 0x000e240000000800 */
[----:B0-----:R-:W-:-:S05]  /*4a00*/  HFMA2 R5, R4, 1, 1, R7 ;  /* 0x3c003c0004057831 */ /* 0x001fca0000000007 */
[----:B------:R-:W0:Y:S02]  /*4a10*/  ATOMS.CAST.SPIN P0, [R0], R4, R5 ;  /* 0x000000040000758d */ /* 0x000e240001800005 */
[----:B0-----:R-:W-:Y:S05]  /*4a20*/  @!P0 BRA `(.L_x_56) ;  /* 0xfffffffc00f08947 */ /* 0x001fea000383ffff */
[----:B------:R-:W-:Y:S05]  /*4a30*/  BRA `(.L_x_54) ;  /* 0x00000000000c7947 */ /* 0x000fea0003800000 */
.L_x_55:
[----:B------:R-:W2:Y:S02]  /*4a40*/  LD.E R0, desc[UR12][R16.64] ;  /* 0x0000000c10007980 */ /* 0x000ea4000c101900 */
[----:B--2---:R-:W-:-:S05]  /*4a50*/  IADD3 R3, PT, PT, R7, R0, RZ ;  /* 0x0000000007037210 */ /* 0x004fca0007ffe0ff */
[----:B------:R0:W-:Y:S02]  /*4a60*/  ST.E desc[UR12][R16.64], R3 ;  /* 0x0000000310007985 */ /* 0x0001e4000c10190c */
.L_x_54:
[----:B------:R-:W-:Y:S05]  /*4a70*/  BSYNC.RECONVERGENT B0 ;  /* 0x0000000000007941 */ /* 0x000fea0003800200 */
.L_x_53:
[----:B------:R1:W-:Y:S01]  /*4a80*/  ATOM.E.ADD.F16x2.RN.STRONG.GPU P0, RZ, desc[UR12][R16.64+0x4], R51 ;  /* 0x8000043310ff79a2 */ /* 0x0003e2000c10e10c */
[----:B------:R-:W-:Y:S04]  /*4a90*/  BSSY.RECONVERGENT B0, `(.L_x_57) ;  /* 0x000000e000007945 */ /* 0x000fe80003800200 */
[----:B-1----:R-:W-:Y:S05]  /*4aa0*/  @P0 BRA `(.L_x_58) ;  /* 0x0000000000300947 */ /* 0x002fea0003800000 */
[----:B------:R-:W1:Y:S02]  /*4ab0*/  QSPC.E.S P0, RZ, [R16+0x4] ;  /* 0x0000040010ff73aa */ /* 0x000e640000000500 */
[----:B-1----:R-:W-:Y:S05]  /*4ac0*/  @!P0 BRA `(.L_x_59) ;  /* 0x00000000001c8947 */ /* 0x002fea0003800000 */
[----:B------:R-:W-:-:S04]  /*4ad0*/  MOV R4, R16 ;  /* 0x0000001000047202 */ /* 0x000fc80000000f00 */
[----:B------:R-:W-:-:S07]  /*4ae0*/  MOV R0, R4 ;  /* 0x0000000400007202 */ /* 0x000fce0000000f00 */
.L_x_60:
[----:B------:R-:W1:Y:S02]  /*4af0*/  LDS R4, [R0+0x4] ;  /* 0x0000040000047984 */ /* 0x000e640000000800 */
[----:B-1----:R-:W-:-:S05]  /*4b00*/  HADD2 R5, R4, R51 ;  /* 0x0000003304057230 */ /* 0x002fca0000000000 */
[----:B------:R-:W1:Y:S02]  /*4b10*/  ATOMS.CAST.SPIN P0, [R0+0x4], R4, R5 ;  /* 0x000004040000758d */ /* 0x000e640001800005 */
[----:B-1----:R-:W-:Y:S05]  /*4b20*/  @!P0 BRA `(.L_x_60) ;  /* 0xfffffffc00f08947 */ /* 0x002fea000383ffff */
[----:B------:R-:W-:Y:S05]  /*4b30*/  BRA `(.L_x_58) ;  /* 0x00000000000c7947 */ /* 0x000fea0003800000 */
.L_x_59:
[----:B------:R-:W0:Y:S02]  /*4b40*/  LD.E R0, desc[UR12][R16.64+0x4] ;  /* 0x0000040c10007980 */ /* 0x000e24000c101900 */
[----:B0-----:R-:W-:-:S05]  /*4b50*/  IADD3 R3, PT, PT, R51, R0, RZ ;  /* 0x0000000033037210 */ /* 0x001fca0007ffe0ff */
[----:B------:R1:W-:Y:S02]  /*4b60*/  ST.E desc[UR12][R16.64+0x4], R3 ;  /* 0x0000040310007985 */ /* 0x0003e4000c10190c */
.L_x_58:
[----:B------:R-:W-:Y:S05]  /*4b70*/  BSYNC.RECONVERGENT B0 ;  /* 0x0000000000007941 */ /* 0x000fea0003800200 */
.L_x_57:
        /* <DEDUP_REMOVED lines=20> */
.L_x_64:
[----:B------:R-:W0:Y:S02]  /*4cc0*/  LDS R2, [R0] ;  /* 0x0000000000027984 */ /* 0x000e240000000800 */
[----:B0-----:R-:W-:-:S05]  /*4cd0*/  HFMA2 R3, R2, 1, 1, R5 ;  /* 0x3c003c0002037831 */ /* 0x001fca0000000005 */
[----:B------:R-:W0:Y:S02]  /*4ce0*/  ATOMS.CAST.SPIN P0, [R0], R2, R3 ;  /* 0x000000020000758d */ /* 0x000e240001800003 */
[----:B0-----:R-:W-:Y:S05]  /*4cf0*/  @!P0 BRA `(.L_x_64) ;  /* 0xfffffffc00f08947 */ /* 0x001fea000383ffff */
[----:B------:R-:W-:Y:S05]  /*4d00*/  BRA `(.L_x_62) ;  /* 0x00000000000c7947 */ /* 0x000fea0003800000 */
.L_x_63:
[----:B------:R-:W2:Y:S02]  /*4d10*/  LD.E R0, desc[UR12][R16.64] ;  /* 0x0000000c10007980 */ /* 0x000ea4000c101900 */
[----:B--2---:R-:W-:-:S05]  /*4d20*/  IADD3 R3, PT, PT, R5, R0, RZ ;  /* 0x0000000005037210 */ /* 0x004fca0007ffe0ff */
[----:B------:R0:W-:Y:S02]  /*4d30*/  ST.E desc[UR12][R16.64], R3 ;  /* 0x0000000310007985 */ /* 0x0001e4000c10190c */
.L_x_62:
[----:B------:R-:W-:Y:S05]  /*4d40*/  BSYNC.RECONVERGENT B0 ;  /* 0x0000000000007941 */ /* 0x000fea0003800200 */
.L_x_61:
[----:B------:R1:W-:Y:S02]  /*4d50*/  ATOM.E.ADD.F16x2.RN.STRONG.GPU P0, RZ, desc[UR12][R16.64+0x4], R15 ;  /* 0x8000040f10ff79a2 */ /* 0x0003e4000c10e10c */
[----:B-1----:R-:W-:Y:S05]  /*4d60*/  @P0 EXIT ;  /* 0x000000000000094d */ /* 0x002fea0003800000 */
[----:B------:R-:W1:Y:S02]  /*4d70*/  QSPC.E.S P0, RZ, [R16+0x4] ;  /* 0x0000040010ff73aa */ /* 0x000e640000000500 */
[----:B-1----:R-:W-:Y:S05]  /*4d80*/  @!P0 BRA `(.L_x_65) ;  /* 0x00000000001c8947 */ /* 0x002fea0003800000 */
[----:B------:R-:W-:-:S04]  /*4d90*/  MOV R2, R16 ;  /* 0x0000001000027202 */ /* 0x000fc80000000f00 */
[----:B------:R-:W-:-:S07]  /*4da0*/  MOV R0, R2 ;  /* 0x0000000200007202 */ /* 0x000fce0000000f00 */
.L_x_66:
[----:B------:R-:W0:Y:S02]  /*4db0*/  LDS R2, [R0+0x4] ;  /* 0x0000040000027984 */ /* 0x000e240000000800 */
[----:B0-----:R-:W-:-:S05]  /*4dc0*/  HADD2 R3, R2, R15 ;  /* 0x0000000f02037230 */ /* 0x001fca0000000000 */
[----:B------:R-:W0:Y:S02]  /*4dd0*/  ATOMS.CAST.SPIN P0, [R0+0x4], R2, R3 ;  /* 0x000004020000758d */ /* 0x000e240001800003 */
[----:B0-----:R-:W-:Y:S05]  /*4de0*/  @!P0 BRA `(.L_x_66) ;  /* 0xfffffffc00f08947 */ /* 0x001fea000383ffff */
[----:B------:R-:W-:Y:S05]  /*4df0*/  EXIT ;  /* 0x000000000000794d */ /* 0x000fea0003800000 */
.L_x_65:
[----:B------:R-:W0:Y:S02]  /*4e00*/  LD.E R0, desc[UR12][R16.64+0x4] ;  /* 0x0000040c10007980 */ /* 0x000e24000c101900 */
[----:B0-----:R-:W-:-:S05]  /*4e10*/  IADD3 R3, PT, PT, R15, R0, RZ ;  /* 0x000000000f037210 */ /* 0x001fca0007ffe0ff */
[----:B------:R-:W-:Y:S01]  /*4e20*/  ST.E desc[UR12][R16.64+0x4], R3 ;  /* 0x0000040310007985 */ /* 0x000fe2000c10190c */
[----:B------:R-:W-:Y:S05]  /*4e30*/  EXIT ;  /* 0x000000000000794d */ /* 0x000fea0003800000 */
.L_x_67:
[----:B------:R-:W-:-:S00]  /*4e40*/  BRA `(.L_x_67) ;  /* 0xfffffffc00fc7947 */ /* 0x000fc0000383ffff */
[----:B------:R-:W-:-:S00]  /*4e50*/  NOP ;  /* 0x0000000000007918 */ /* 0x000fc00000000000 */
        /* <DEDUP_REMOVED lines=10> */
.L_x_179:


//--------------------- .text._Z28gemm_half_q_half_gptq_kernelILi3ELb1ELb1EEvPK6__halfPKjS4_S2_PS0_iiiiiPKtibS2_i --------------------------
	.section	.text._Z28gemm_half_q_half_gptq_kernelILi3ELb1ELb1EEvPK6__halfPKjS4_S2_PS0_iiiiiPKtibS2_i,"ax",@progbits
	.align	128
        .global         _Z28gemm_half_q_half_gptq_kernelILi3ELb1ELb1EEvPK6__halfPKjS4_S2_PS0_iiiiiPKtibS2_i
        .type           _Z28gemm_half_q_half_gptq_kernelILi3ELb1ELb1EEvPK6__halfPKjS4_S2_PS0_iiiiiPKtibS2_i,@function
        .size           _Z28gemm_half_q_half_gptq_kernelILi3ELb1ELb1EEvPK6__halfPKjS4_S2_PS0_iiiiiPKtibS2_i,(.L_x_180 - _Z28gemm_half_q_half_gptq_kernelILi3ELb1ELb1EEvPK6__halfPKjS4_S2_PS0_iiiiiPKtibS2_i)
        .other          _Z28gemm_half_q_half_gptq_kernelILi3ELb1ELb1EEvPK6__halfPKjS4_S2_PS0_iiiiiPKtibS2_i,@"STO_CUDA_ENTRY STV_DEFAULT"
_Z28gemm_half_q_half_gptq_kernelILi3ELb1ELb1EEvPK6__halfPKjS4_S2_PS0_iiiiiPKtibS2_i:
.text._Z28gemm_half_q_half_gptq_kernelILi3ELb1ELb1EEvPK6__halfPKjS4_S2_PS0_iiiiiPKtibS2_i:
        /* <DEDUP_REMOVED lines=11> */
[----:B0-----:R-:W3:Y:S01]  /*00b0*/  LDG.E.U16 R4, desc[UR12][R4.64] ;  /* 0x0000000c04047981 */ /* 0x001ee2000c1e1500 */
[----:B------:R-:W-:-:S06]  /*00c0*/  UISETP.NE.AND UP0, UPT, UR6, 0x1, UPT ;  /* 0x000000010600788c */ /* 0x000fcc000bf05270 */
[----:B------:R-:W0:Y:S01]  /*00d0*/  S2UR UR10, SR_CTAID.Z ;  /* 0x00000000000a79c3 */ /* 0x000e220000002700 */
[----:B------:R-:W-:Y:S02]  /*00e0*/  PRMT R32, RZ, 0x7610, R32 ;  /* 0x00007610ff207816 */ /* 0x000fe40000000020 */
[----:B------:R-:W-:Y:S02]  /*00f0*/  PRMT R31, RZ, 0x7610, R31 ;  /* 0x00007610ff1f7816 */ /* 0x000fe4000000001f */
[----:B------:R-:W-:-:S03]  /*0100*/  PLOP3.LUT P1, PT, PT, PT, UP0, 0x80, 0x8 ;  /* 0x000000000008781c */ /* 0x000fc60003f2f008 */
[----:B------:R-:W4:Y:S01]  /*0110*/  S2UR UR4, SR_CTAID.X ;  /* 0x00000000000479c3 */ /* 0x000f220000002500 */
[----:B---3--:R-:W-:-:S13]  /*0120*/  R2UR UR15, R4 ;  /* 0x00000000040f72ca */ /* 0x008fda00000e0000 */
[----:B------:R-:W-:Y:S01]  /*0130*/  MOV R3, UR15 ;  /* 0x0000000f00037c02 */ /* 0x000fe20008000f00 */
[----:B012-4-:R-:W-:Y:S06]  /*0140*/  @!P1 BRA `(.L_x_68) ;  /* 0x00000000002c9947 */ /* 0x017fec0003800000 */
[----:B------:R-:W0:Y:S01]  /*0150*/  LDC R7, c[0x0][0x3d8] ;  /* 0x0000f600ff077b82 */ /* 0x000e220000000800 */
[----:B------:R-:W-:-:S06]  /*0160*/  UISETP.NE.AND UP0, UPT, UR6, 0x2, UPT ;  /* 0x000000020600788c */ /* 0x000fcc000bf05270 */
[----:B------:R-:W-:Y:S01]  /*0170*/  PLOP3.LUT P0, PT, PT, PT, UP0, 0x80, 0x8 ;  /* 0x000000000008781c */ /* 0x000fe20003f0f008 */
[----:B------:R-:W0:Y:S02]  /*0180*/  LDC.64 R4, c[0x0][0x3d0] ;  /* 0x0000f400ff047b82 */ /* 0x000e240000000a00 */
[----:B0-----:R-:W-:-:S05]  /*0190*/  IMAD.WIDE R4, R7, 0x2, R4 ;  /* 0x0000000207047825 */ /* 0x001fca00078e0204 */
[----:B------:R-:W2:Y:S01]  /*01a0*/  LDG.E.U16 R31, desc[UR12][R4.64] ;  /* 0x0000000c041f7981 */ /* 0x000ea2000c1e1500 */
[----:B------:R-:W-:-:S05]  /*01b0*/  IMAD.WIDE R6, R7, 0x2, R4 ;  /* 0x0000000207067825 */ /* 0x000fca00078e0204 */
[----:B------:R-:W3:Y:S01]  /*01c0*/  @P0 LDG.E.U16 R32, desc[UR12][R6.64] ;  /* 0x0000000c06200981 */ /* 0x000ee2000c1e1500 */
[----:B--2---:R-:W-:-:S04]  /*01d0*/  LOP3.LUT R3, R31, UR15, RZ, 0xfc, !PT ;  /* 0x0000000f1f037c12 */ /* 0x004fc8000f8efcff */
[----:B---3--:R-:W-:-:S04]  /*01e0*/  @P0 LOP3.LUT R8, R32, R3, RZ, 0xfc, !PT ;  /* 0x0000000320080212 */ /* 0x008fc800078efcff */
[----:B------:R-:W-:-:S07]  /*01f0*/  @P0 PRMT R3, R8, 0x7610, R3 ;  /* 0x0000761008030816 */ /* 0x000fce0000000003 */
.L_x_68:
[----:B------:R-:W-:Y:S01]  /*0200*/  PRMT R3, R3, 0x9910, RZ ;  /* 0x0000991003037816 */ /* 0x000fe200000000ff */
[----:B------:R-:W-:Y:S02]  /*0210*/  USHF.L.U32 UR14, UR10, 0x7, URZ ;  /* 0x000000070a0e7899 */ /* 0x000fe400080006ff */
[----:B------:R-:W-:Y:S01]  /*0220*/  UISETP.LT.U32.AND UP0, UPT, UR6, 0x3, UPT ;  /* 0x000000030600788c */ /* 0x000fe2000bf01070 */
[----:B------:R-:W-:-:S03]  /*0230*/  ISETP.NE.AND P0, PT, R3, RZ, PT ;  /* 0x000000ff0300720c */ /* 0x000fc60003f05270 */
[----:B------:R-:W-:-:S04]  /*0240*/  MOV R3, UR14 ;  /* 0x0000000e00037c02 */ /* 0x000fc80008000f00 */
[----:B------:R-:W-:-:S06]  /*0250*/  VIADDMNMX R34, R3, 0x80, R0, PT ;  /* 0x0000008003227846 */ /* 0x000fcc0003800100 */
[----:B------:R-:W-:Y:S05]  /*0260*/  @!P0 EXIT ;  /* 0x000000000000894d */ /* 0x000fea0003800000 */
        /* <DEDUP_REMOVED lines=16> */
[----:B------:R-:W-:-:S04]  /*0370*/  IMAD R4, R0, UR9, RZ ;  /* 0x0000000900047c24 */ /* 0x000fc8000f8e02ff */
[----:B------:R-:W-:-:S05]  /*0380*/  IMAD R7, R4, 0x3, RZ ;  /* 0x0000000304077824 */ /* 0x000fca00078e02ff */
[----:B------:R-:W-:-:S04]  /*0390*/  IADD3 R5, P0, PT, R18, R7, RZ ;  /* 0x0000000712057210 */ /* 0x000fc80007f1e0ff */
[----:B------:R-:W-:Y:S02]  /*03a0*/  LEA.HI.X.SX32 R6, R7, RZ, 0x1, P0 ;  /* 0x000000ff07067211 */ /* 0x000fe400000f0eff */
[----:B0-----:R-:W-:-:S04]  /*03b0*/  LEA R4, P0, R5, UR16, 0x1 ;  /* 0x0000001005047c11 */ /* 0x001fc8000f8008ff */
[----:B------:R-:W-:-:S05]  /*03c0*/  LEA.HI.X R5, R5, UR17, R6, 0x1, P0 ;  /* 0x0000001105057c11 */ /* 0x000fca00080f0c06 */
[----:B------:R-:W2:Y:S01]  /*03d0*/  LDG.E.U16.CONSTANT R4, desc[UR12][R4.64] ;  /* 0x0000000c04047981 */ /* 0x000ea2000c1e9500 */
[----:B------:R-:W-:-:S04]  /*03e0*/  UIADD3 UR7, UPT, UPT, -UR5, 0x1, URZ ;  /* 0x0000000105077890 */ /* 0x000fc8000fffe1ff */
[----:B------:R-:W-:Y:S01]  /*03f0*/  UISETP.NE.AND UP0, UPT, UR7, URZ, UPT ;  /* 0x000000ff0700728c */ /* 0x000fe2000bf05270 */
[----:B--2---:R0:W-:Y:S08]  /*0400*/  STS.U16 [R3], R4 ;  /* 0x0000000403007388 */ /* 0x0041f00000000400 */
[----:B------:R-:W-:Y:S05]  /*0410*/  BRA.U !UP0, `(.L_x_70) ;  /* 0x0000000908707547 */ /* 0x000fea000b800000 */
[----:B------:R-:W-:Y:S01]  /*0420*/  UISETP.GE.AND UP0, UPT, UR7, URZ, UPT ;  /* 0x000000ff0700728c */ /* 0x000fe2000bf06270 */
[----:B------:R-:W-:Y:S01]  /*0430*/  VIADD R12, R3, 0x100 ;  /* 0x00000100030c7836 */ /* 0x000fe20000000000 */
[----:B0-----:R-:W-:-:S07]  /*0440*/  IADD3 R3, PT, PT, R7, R0, RZ ;  /* 0x0000000007037210 */ /* 0x001fce0007ffe0ff */
[----:B------:R-:W-:Y:S05]  /*0450*/  BRA.U UP0, `(.L_x_72) ;  /* 0x0000000100ec7547 */ /* 0x000fea000b800000 */
[----:B------:R-:W-:Y:S01]  /*0460*/  UIADD3 UR8, UPT, UPT, URZ, -UR7, URZ ;  /* 0x80000007ff087290 */ /* 0x000fe2000fffe0ff */
[----:B------:R-:W-:-:S03]  /*0470*/  PLOP3.LUT P0, PT, PT, PT, PT, 0x80, 0x8 ;  /* 0x000000000008781c */ /* 0x000fc60003f0f070 */
[----:B------:R-:W-:-:S09]  /*0480*/  UISETP.GT.AND UP0, UPT, UR8, 0x3, UPT ;  /* 0x000000030800788c */ /* 0x000fd2000bf04270 */
[----:B------:R-:W-:Y:S05]  /*0490*/  BRA.U !UP0, `(.L_x_73) ;  /* 0x0000000108847547 */ /* 0x000fea000b800000 */
[----:B------:R-:W-:-:S13]  /*04a0*/  PLOP3.LUT P0, PT, PT, PT, PT, 0x8, 0x80 ;  /* 0x000000000080781c */ /* 0x000fda0003f0e170 */
.L_x_74:
[C---:B------:R-:W-:Y:S02]  /*04b0*/  IADD3 R5, P2, PT, R18.reuse, R3, RZ ;  /* 0x0000000312057210 */ /* 0x040fe40007f5e0ff */
[CC--:B------:R-:W-:Y:S02]  /*04c0*/  IADD3 R7, PT, PT, R3.reuse, R0.reuse, RZ ;  /* 0x0000000003077210 */ /* 0x0c0fe40007ffe0ff */
[----:B------:R-:W-:Y:S02]  /*04d0*/  LEA.HI.X.SX32 R6, R3, RZ, 0x1, P2 ;  /* 0x000000ff03067211 */ /* 0x000fe400010f0eff */
[----:B------:R-:W-:Y:S02]  /*04e0*/  IADD3 R3, PT, PT, R7, R0, RZ ;  /* 0x0000000007037210 */ /* 0x000fe40007ffe0ff */
[----:B------:R-:W-:Y:S02]  /*04f0*/  LEA R4, P2, R5, UR16, 0x1 ;  /* 0x0000001005047c11 */ /* 0x000fe4000f8408ff */
[----:B------:R-:W-:Y:S01]  /*0500*/  IADD3 R10, P3, PT, R18, R7, RZ ;  /* 0x00000007120a7210 */ /* 0x000fe20007f7e0ff */
[----:B------:R-:W-:Y:S01]  /*0510*/  IMAD.IADD R13, R3, 0x1, R0 ;  /* 0x00000001030d7824 */ /* 0x000fe200078e0200 */
[----:B------:R-:W-:-:S02]  /*0520*/  LEA.HI.X R5, R5, UR17, R6, 0x1, P2 ;  /* 0x0000001105057c11 */ /* 0x000fc400090f0c06 */
[----:B------:R-:W-:Y:S02]  /*0530*/  LEA.HI.X.SX32 R7, R7, RZ, 0x1, P3 ;  /* 0x000000ff07077211 */ /* 0x000fe400018f0eff */
[----:B------:R-:W-:Y:S02]  /*0540*/  IADD3 R9, P4, PT, R18, R3, RZ ;  /* 0x0000000312097210 */ /* 0x000fe40007f9e0ff */
[----:B------:R-:W-:Y:S01]  /*0550*/  LEA R6, P3, R10, UR16, 0x1 ;  /* 0x000000100a067c11 */ /* 0x000fe2000f8608ff */
[----:B------:R-:W2:Y:S01]  /*0560*/  LDG.E.U16.CONSTANT R5, desc[UR12][R4.64] ;  /* 0x0000000c04057981 */ /* 0x000ea2000c1e9500 */
[----:B------:R-:W-:Y:S02]  /*0570*/  IADD3 R11, P2, PT, R18, R13, RZ ;  /* 0x0000000d120b7210 */ /* 0x000fe40007f5e0ff */
[----:B------:R-:W-:Y:S02]  /*0580*/  LEA.HI.X.SX32 R16, R3, RZ, 0x1, P4 ;  /* 0x000000ff03107211 */ /* 0x000fe400020f0eff */
[----:B------:R-:W-:-:S02]  /*0590*/  LEA.HI.X R7, R10, UR17, R7, 0x1, P3 ;  /* 0x000000110a077c11 */ /* 0x000fc400098f0c07 */
[----:B------:R-:W-:Y:S02]  /*05a0*/  LEA.HI.X.SX32 R14, R13, RZ, 0x1, P2 ;  /* 0x000000ff0d0e7211 */ /* 0x000fe400010f0eff */
[----:B------:R-:W-:Y:S02]  /*05b0*/  LEA R8, P4, R9, UR16, 0x1 ;  /* 0x0000001009087c11 */ /* 0x000fe4000f8808ff */
[----:B------:R-:W-:Y:S01]  /*05c0*/  LEA R10, P2, R11, UR16, 0x1 ;  /* 0x000000100b0a7c11 */ /* 0x000fe2000f8408ff */
[----:B------:R-:W3:Y:S01]  /*05d0*/  LDG.E.U16.CONSTANT R7, desc[UR12][R6.64] ;  /* 0x0000000c06077981 */ /* 0x000ee2000c1e9500 */
[----:B------:R-:W-:Y:S02]  /*05e0*/  LEA.HI.X R9, R9, UR17, R16, 0x1, P4 ;  /* 0x0000001109097c11 */ /* 0x000fe4000a0f0c10 */
        /* <DEDUP_REMOVED lines=12> */
.L_x_73:
        /* <DEDUP_REMOVED lines=15> */
[----:B------:R-:W-:Y:S01]  /*07a0*/  IMAD.IADD R3, R9, 0x1, R0 ;  /* 0x0000000109037824 */ /* 0x000fe200078e0200 */
[----:B------:R-:W-:Y:S01]  /*07b0*/  UIADD3 UR7, UPT, UPT, UR7, 0x2, URZ ;  /* 0x0000000207077890 */ /* 0x000fe2000fffe0ff */
[----:B--2---:R-:W-:Y:S04]  /*07c0*/  STS.U16 [R12], R5 ;  /* 0x000000050c007388 */ /* 0x004fe80000000400 */
[----:B---3--:R0:W-:Y:S02]  /*07d0*/  STS.U16 [R12+0x100], R7 ;  /* 0x000100070c007388 */ /* 0x0081e40000000400 */
[----:B0-----:R-:W-:-:S07]  /*07e0*/  IADD3 R12, PT, PT, R12, 0x200, RZ ;  /* 0x000002000c0c7810 */ /* 0x001fce0007ffe0ff */
.L_x_75:
[----:B------:R-:W-:-:S13]  /*07f0*/  ISETP.EQ.AND P2, PT, RZ, UR7, PT ;  /* 0x00000007ff007c0c */ /* 0x000fda000bf42270 */
[----:B------:R-:W-:Y:S05]  /*0800*/  @!P0 BRA P2, `(.L_x_70) ;  /* 0x0000000400748947 */ /* 0x000fea0001000000 */
.L_x_72:
        /* <DEDUP_REMOVED lines=12> */
.L_x_71:
[C---:B------:R-:W-:Y:S01]  /*08d0*/  LEA R4, P0, R18.reuse, UR16, 0x1 ;  /* 0x0000001012047c11 */ /* 0x040fe2000f8008ff */
[----:B------:R-:W0:Y:S03]  /*08e0*/  LDCU.64 UR18, c[0x0][0x380] ;  /* 0x00007000ff1277ac */ /* 0x000e260008000a00 */
[----:B------:R-:W-:-:S05]  /*08f0*/  LEA.HI.X R5, R18, UR17, RZ, 0x1, P0 ;  /* 0x0000001112057c11 */ /* 0x000fca00080f0cff */
[----:B------:R1:W5:Y:S01]  /*0900*/  LDG.E.U16.CONSTANT R16, desc[UR12][R4.64] ;  /* 0x0000000c04107981 */ /* 0x000362000c1e9500 */
[----:B------:R-:W-:Y:S01]  /*0910*/  UIADD3 UR7, UPT, UPT, URZ, -UR5, URZ ;  /* 0x80000005ff077290 */ /* 0x000fe2000fffe0ff */
[----:B------:R-:W-:-:S03]  /*0920*/  IMAD R13, R0, UR9, RZ ;  /* 0x00000009000d7c24 */ /* 0x000fc6000f8e02ff */
[----:B------:R-:W-:Y:S01]  /*0930*/  UISETP.GE.AND UP0, UPT, UR7, URZ, UPT ;  /* 0x000000ff0700728c */ /* 0x000fe2000bf06270 */
[----:B------:R-:W-:-:S08]  /*0940*/  IMAD R13, R13, 0x3, RZ ;  /* 0x000000030d0d7824 */ /* 0x000fd000078e02ff */
[----:B01----:R-:W-:Y:S05]  /*0950*/  BRA.U UP0, `(.L_x_76) ;  /* 0x0000000100f47547 */ /* 0x003fea000b800000 */
[----:B------:R-:W-:Y:S02]  /*0960*/  UIADD3 UR8, UPT, UPT, URZ, -UR7, URZ ;  /* 0x80000007ff087290 */ /* 0x000fe4000fffe0ff */
[----:B------:R-:W-:Y:S02]  /*0970*/  UPLOP3.LUT UP0, UPT, UPT, UPT, UPT, 0x80, 0x8 ;  /* 0x000000000008789c */ /* 0x000fe40003f0f070 */
[----:B------:R-:W-:-:S09]  /*0980*/  UISETP.GT.AND UP1, UPT, UR8, 0x3, UPT ;  /* 0x000000030800788c */ /* 0x000fd2000bf24270 */
[----:B------:R-:W-:Y:S05]  /*0990*/  BRA.U !UP1, `(.L_x_77) ;  /* 0x0000000109887547 */ /* 0x000fea000b800000 */
[----:B------:R-:W0:Y:S01]  /*09a0*/  LDCU.64 UR16, c[0x0][0x380] ;  /* 0x00007000ff1077ac */ /* 0x000e220008000a00 */
[----:B------:R-:W-:-:S11]  /*09b0*/  UPLOP3.LUT UP0, UPT, UPT, UPT, UPT, 0x40, 0x4 ;  /* 0x000000000004789c */ /* 0x000fd60003f0e870 */
.L_x_78:
[----:B------:R-:W-:Y:S01]  /*09c0*/  IMAD.IADD R7, R13, 0x1, R0 ;  /* 0x000000010d077824 */ /* 0x000fe200078e0200 */
[----:B-----5:R-:W-:-:S04]  /*09d0*/  IADD3 R5, P0, PT, R16, R13, RZ ;  /* 0x0000000d10057210 */ /* 0x020fc80007f1e0ff */
[-C--:B------:R-:W-:Y:S02]  /*09e0*/  IADD3 R9, PT, PT, R7, R0.reuse, RZ ;  /* 0x0000000007097210 */ /* 0x080fe40007ffe0ff */
[----:B------:R-:W-:Y:S02]  /*09f0*/  LEA.HI.X.SX32 R6, R13, RZ, 0x1, P0 ;  /* 0x000000ff0d067211 */ /* 0x000fe400000f0eff */
[----:B0-----:R-:W-:Y:S02]  /*0a00*/  LEA R4, P0, R5, UR16, 0x1 ;  /* 0x0000001005047c11 */ /* 0x001fe4000f8008ff */
[----:B------:R-:W-:Y:S02]  /*0a10*/  IADD3 R10, P2, PT, R16, R7, RZ ;  /* 0x00000007100a7210 */ /* 0x000fe40007f5e0ff */
[----:B------:R-:W-:Y:S02]  /*0a20*/  IADD3 R13, PT, PT, R9, R0, RZ ;  /* 0x00000000090d7210 */ /* 0x000fe40007ffe0ff */
[----:B------:R-:W-:-:S02]  /*0a30*/  LEA.HI.X R5, R5, UR17, R6, 0x1, P0 ;  /* 0x0000001105057c11 */ /* 0x000fc400080f0c06 */
[----:B------:R-:W-:Y:S02]  /*0a40*/  LEA.HI.X.SX32 R7, R7, RZ, 0x1, P2 ;  /* 0x000000ff07077211 */ /* 0x000fe400010f0eff */
[----:B------:R-:W-:Y:S01]  /*0a50*/  LEA R6, P0, R10, UR16, 0x1 ;  /* 0x000000100a067c11 */ /* 0x000fe2000f8008ff */
[----:B------:R-:W2:Y:S01]  /*0a60*/  LDG.E.U16.CONSTANT R4, desc[UR12][R4.64] ;  /* 0x0000000c04047981 */ /* 0x000ea2000c1e9500 */
[C---:B------:R-:W-:Y:S02]  /*0a70*/  IADD3 R14, P3, PT, R16.reuse, R9, RZ ;  /* 0x00000009100e7210 */ /* 0x040fe40007f7e0ff */
[----:B------:R-:W-:Y:S02]  /*0a80*/  IADD3 R11, P4, PT, R16, R13, RZ ;  /* 0x0000000d100b7210 */ /* 0x000fe40007f9e0ff */
[----:B------:R-:W-:Y:S02]  /*0a90*/  LEA.HI.X R7, R10, UR17, R7, 0x1, P0 ;  /* 0x000000110a077c11 */ /* 0x000fe400080f0c07 */
[----:B------:R-:W-:-:S02]  /*0aa0*/  LEA.HI.X.SX32 R9, R9, RZ, 0x1, P3 ;  /* 0x000000ff09097211 */ /* 0x000fc400018f0eff */
[C---:B------:R-:W-:Y:S01]  /*0ab0*/  LEA R8, P2, R14.reuse, UR16, 0x1 ;  /* 0x000000100e087c11 */ /* 0x040fe2000f8408ff */
[----:B------:R-:W3:Y:S01]  /*0ac0*/  LDG.E.U16.CONSTANT R6, desc[UR12][R6.64] ;  /* 0x0000000c06067981 */ /* 0x000ee2000c1e9500 */
[----:B------:R-:W-:Y:S02]  /*0ad0*/  LEA.HI.X.SX32 R12, R13, RZ, 0x1, P4 ;  /* 0x000000ff0d0c7211 */ /* 0x000fe400020f0eff */
[C---:B------:R-:W-:Y:S02]  /*0ae0*/  LEA R10, P0, R11.reuse, UR16, 0x1 ;  /* 0x000000100b0a7c11 */ /* 0x040fe4000f8008ff */
[----:B------:R-:W-:Y:S02]  /*0af0*/  LEA.HI.X R9, R14, UR17, R9, 0x1, P2 ;  /* 0x000000110e097c11 */ /* 0x000fe400090f0c09 */
[----:B------:R-:W-:-:S03]  /*0b00*/  LEA.HI.X R11, R11, UR17, R12, 0x1, P0 ;  /* 0x000000110b0b7c11 */ /* 0x000fc600080f0c0c */
        /* <DEDUP_REMOVED lines=9> */
[----:B0-----:R-:W-:Y:S01]  /*0ba0*/  VIADD R3, R3, 0x400 ;  /* 0x0000040003037836 */ /* 0x001fe20000000000 */
[----:B------:R-:W-:Y:S06]  /*0bb0*/  BRA.U !UP1, `(.L_x_78) ;  /* 0xfffffffd09807547 */ /* 0x000fec000b83ffff */
.L_x_77:
        /* <DEDUP_REMOVED lines=12> */
[----:B------:R-:W-:-:S03]  /*0c80*/  LEA.HI.X R7, R7, UR17, R8, 0x1, P2 ;  /* 0x0000001107077c11 */ /* 0x000fc600090f0c08 */
        /* <DEDUP_REMOVED lines=8> */
.L_x_79:
[----:B------:R-:W-:-:S09]  /*0d10*/  UISETP.NE.OR UP0, UPT, UR7, URZ, UP0 ;  /* 0x000000ff0700728c */ /* 0x000fd20008705670 */
[----:B------:R-:W-:Y:S05]  /*0d20*/  BRA.U !UP0, `(.L_x_70) ;  /* 0x00000001082c7547 */ /* 0x000fea000b800000 */
.L_x_76:
[----:B-----5:R-:W-:-:S04]  /*0d30*/  IADD3 R5, P0, PT, R16, R13, RZ ;  /* 0x0000000d10057210 */ /* 0x020fc80007f1e0ff */
[----:B------:R-:W-:Y:S02]  /*0d40*/  LEA.HI.X.SX32 R6, R13, RZ, 0x1, P0 ;  /* 0x000000ff0d067211 */ /* 0x000fe400000f0eff */
[----:B------:R-:W-:-:S04]  /*0d50*/  LEA R4, P0, R5, UR18, 0x1 ;  /* 0x0000001205047c11 */ /* 0x000fc8000f8008ff */
[----:B------:R-:W-:-:S05]  /*0d60*/  LEA.HI.X R5, R5, UR19, R6, 0x1, P0 ;  /* 0x0000001305057c11 */ /* 0x000fca00080f0c06 */
[----:B------:R-:W2:Y:S01]  /*0d70*/  LDG.E.U16.CONSTANT R4, desc[UR12][R4.64] ;  /* 0x0000000c04047981 */ /* 0x000ea2000c1e9500 */
[----:B------:R-:W-:Y:S01]  /*0d80*/  UIADD3 UR7, UPT, UPT, UR7, 0x1, URZ ;  /* 0x0000000107077890 */ /* 0x000fe2000fffe0ff */
[----:B------:R-:W-:-:S03]  /*0d90*/  IMAD.IADD R13, R13, 0x1, R0 ;  /* 0x000000010d0d7824 */ /* 0x000fc600078e0200 */
[----:B------:R-:W-:Y:S01]  /*0da0*/  UISETP.NE.AND UP0, UPT, UR7, URZ, UPT ;  /* 0x000000ff0700728c */ /* 0x000fe2000bf05270 */
[----:B--2---:R0:W-:Y:S02]  /*0db0*/  STS.U16 [R3], R4 ;  /* 0x0000000403007388 */ /* 0x0041e40000000400 */
[----:B0-----:R-:W-:-:S06]  /*0dc0*/  IADD3 R3, PT, PT, R3, 0x100, RZ ;  /* 0x0000010003037810 */ /* 0x001fcc0007ffe0ff */
[----:B------:R-:W-:Y:S05]  /*0dd0*/  BRA.U UP0, `(.L_x_76) ;  /* 0xfffffffd00d47547 */ /* 0x000fea000b83ffff */
.L_x_70:
[----:B------:R-:W-:Y:S05]  /*0de0*/  BSYNC.RECONVERGENT B0 ;  /* 0x0000000000007941 */ /* 0x000fea0003800200 */
.L_x_69:
        /* <DEDUP_REMOVED lines=11> */
[----:B------:R-:W-:-:S06]  /*0ea0*/  UIMAD UR7, UR7, 0x3, UR4 ;  /* 0x00000003070778a4 */ /* 0x000fcc000f8e0204 */
[----:B0-----:R-:W-:Y:S01]  /*0eb0*/  LEA R3, R2, UR7, 0x2 ;  /* 0x0000000702037c11 */ /* 0x001fe2000f8e10ff */
[----:B------:R-:W-:Y:S06]  /*0ec0*/  BRA.U UP0, `(.L_x_81) ;  /* 0x00000001008c7547 */ /* 0x000fec000b800000 */
[----:B------:R-:W-:Y:S02]  /*0ed0*/  UIADD3 UR4, UPT, UPT, URZ, -UR5, URZ ;  /* 0x80000005ff047290 */ /* 0x000fe4000fffe0ff */
[----:B------:R-:W-:Y:S02]  /*0ee0*/  UPLOP3.LUT UP0, UPT, UPT, UPT, UPT, 0x80, 0x8 ;  /* 0x000000000008789c */ /* 0x000fe40003f0f070 */
[----:B------:R-:W-:-:S09]  /*0ef0*/  UISETP.GT.AND UP1, UPT, UR4, 0x3, UPT ;  /* 0x000000030400788c */ /* 0x000fd2000bf24270 */
[----:B------:R-:W-:Y:S05]  /*0f00*/  BRA.U !UP1, `(.L_x_82) ;  /* 0x0000000109447547 */ /* 0x000fea000b800000 */
[----:B------:R-:W0:Y:S01]  /*0f10*/  LDC.64 R12, c[0x0][0x3a0] ;  /* 0x0000e800ff0c7b82 */ /* 0x000e220000000a00 */
[----:B------:R-:W-:-:S11]  /*0f20*/  UPLOP3.LUT UP0, UPT, UPT, UPT, UPT, 0x40, 0x4 ;  /* 0x000000000004789c */ /* 0x000fd60003f0e870 */
.L_x_83:
[C---:B-1----:R-:W-:Y:S01]  /*0f30*/  IADD3 R7, PT, PT, R3.reuse, UR11, RZ ;  /* 0x0000000b03077c10 */ /* 0x042fe2000fffe0ff */
[--C-:B0-----:R-:W-:Y:S01]  /*0f40*/  IMAD.WIDE R4, R3, 0x2, R12.reuse ;  /* 0x0000000203047825 */ /* 0x101fe200078e020c */
[----:B------:R-:W-:Y:S02]  /*0f50*/  UIADD3 UR5, UPT, UPT, UR5, 0x4, URZ ;  /* 0x0000000405057890 */ /* 0x000fe4000fffe0ff */
[C---:B------:R-:W-:Y:S01]  /*0f60*/  IADD3 R9, PT, PT, R7.reuse, UR11, RZ ;  /* 0x0000000b07097c10 */ /* 0x040fe2000fffe0ff */
[--C-:B------:R-:W-:Y:S01]  /*0f70*/  IMAD.WIDE R6, R7, 0x2, R12.reuse ;  /* 0x0000000207067825 */ /* 0x100fe200078e020c */
[----:B------:R1:W-:Y:S01]  /*0f80*/  STG.E.64 desc[UR12][R4.64], RZ ;  /* 0x000000ff04007986 */ /* 0x0003e2000c101b0c */
[----:B------:R-:W-:Y:S02]  /*0f90*/  UISETP.GE.AND UP1, UPT, UR5, -0x3, UPT ;  /* 0xfffffffd0500788c */ /* 0x000fe4000bf26270 */
[C---:B------:R-:W-:Y:S01]  /*0fa0*/  VIADD R15, R9.reuse, UR11 ;  /* 0x0000000b090f7c36 */ /* 0x040fe20008000000 */
[----:B------:R1:W-:Y:S01]  /*0fb0*/  STG.E.64 desc[UR12][R6.64], RZ ;  /* 0x000000ff06007986 */ /* 0x0003e2000c101b0c */
[----:B------:R-:W-:-:S03]  /*0fc0*/  IMAD.WIDE R8, R9, 0x2, R12 ;  /* 0x0000000209087825 */ /* 0x000fc600078e020c */
[C---:B------:R-:W-:Y:S01]  /*0fd0*/  IADD3 R3, PT, PT, R15.reuse, UR11, RZ ;  /* 0x0000000b0f037c10 */ /* 0x040fe2000fffe0ff */
[----:B------:R-:W-:Y:S01]  /*0fe0*/  IMAD.WIDE R10, R15, 0x2, R12 ;  /* 0x000000020f0a7825 */ /* 0x000fe200078e020c */
[----:B------:R1:W-:Y:S04]  /*0ff0*/  STG.E.64 desc[UR12][R8.64], RZ ;  /* 0x000000ff08007986 */ /* 0x0003e8000c101b0c */
[----:B------:R1:W-:Y:S01]  /*1000*/  STG.E.64 desc[UR12][R10.64], RZ ;  /* 0x000000ff0a007986 */ /* 0x0003e2000c101b0c */
[----:B------:R-:W-:Y:S05]  /*1010*/  BRA.U !UP1, `(.L_x_83) ;  /* 0xfffffffd09c47547 */ /* 0x000fea000b83ffff */
.L_x_82:
        /* <DEDUP_REMOVED lines=12> */
.L_x_84:
[----:B------:R-:W-:-:S09]  /*10e0*/  UISETP.NE.OR UP0, UPT, UR5, URZ, UP0 ;  /* 0x000000ff0500728c */ /* 0x000fd20008705670 */
[----:B------:R-:W-:Y:S05]  /*10f0*/  BRA.U !UP0, `(.L_x_80) ;  /* 0x00000001081c7547 */ /* 0x000fea000b800000 */
.L_x_81:
[----:B01----:R-:W0:Y:S02]  /*1100*/  LDC.64 R4, c[0x0][0x3a0] ;  /* 0x0000e800ff047b82 */ /* 0x003e240000000a00 */
.L_x_85:
[----:B0-----:R-:W-:Y:S01]  /*1110*/  IMAD.WIDE R6, R3, 0x2, R4 ;  /* 0x0000000203067825 */ /* 0x001fe200078e0204 */
[----:B------:R-:W-:-:S03]  /*1120*/  UIADD3 UR5, UPT, UPT, UR5, 0x1, URZ ;  /* 0x0000000105057890 */ /* 0x000fc6000fffe0ff */
[----:B------:R-:W-:Y:S01]  /*1130*/  VIADD R3, R3, UR11 ;  /* 0x0000000b03037c36 */ /* 0x000fe20008000000 */
[----:B------:R2:W-:Y:S01]  /*1140*/  STG.E.64 desc[UR12][R6.64], RZ ;  /* 0x000000ff06007986 */ /* 0x0005e2000c101b0c */
[----:B------:R-:W-:-:S09]  /*1150*/  UISETP.NE.AND UP0, UPT, UR5, URZ, UPT ;  /* 0x000000ff0500728c */ /* 0x000fd2000bf05270 */
[----:B--2---:R-:W-:Y:S05]  /*1160*/  BRA.U UP0, `(.L_x_85) ;  /* 0xfffffffd00e87547 */ /* 0x004fea000b83ffff */
.L_x_80:
[----:B------:R-:W0:Y:S01]  /*1170*/  LDCU UR7, c[0x0][0x3b8] ;  /* 0x00007700ff0777ac */ /* 0x000e220008000800 */
[----:B-1----:R-:W-:Y:S01]  /*1180*/  IABS R8, UR14 ;  /* 0x0000000e00087c13 */ /* 0x002fe20008000000 */
[----:B------:R-:W1:Y:S03]  /*1190*/  LDCU.64 UR16, c[0x0][0x388] ;  /* 0x00007100ff1077ac */ /* 0x000e660008000a00 */
[----:B------:R-:W-:Y:S02]  /*11a0*/  R2UR UR8, R8 ;  /* 0x00000000080872ca */ /* 0x000fe400000e0000 */
[----:B0-----:R-:W-:-:S04]  /*11b0*/  MOV R3, UR7 ;  /* 0x0000000700037c02 */ /* 0x001fc80008000f00 */
[----:B------:R-:W-:-:S04]  /*11c0*/  IABS R6, R3 ;  /* 0x0000000300067213 */ /* 0x000fc80000000000 */
[----:B------:R-:W0:Y:S08]  /*11d0*/  I2F.RP R3, R6 ;  /* 0x0000000600037306 */ /* 0x000e300000209400 */
[----:B0-----:R-:W0:Y:S02]  /*11e0*/  MUFU.RCP R3, R3 ;  /* 0x0000000300037308 */ /* 0x001e240000001000 */
[----:B0-----:R-:W-:-:S06]  /*11f0*/  IADD3 R4, PT, PT, R3, 0xffffffe, RZ ;  /* 0x0ffffffe03047810 */ /* 0x001fcc0007ffe0ff */
[----:B------:R0:W2:Y:S02]  /*1200*/  F2I.FTZ.U32.TRUNC.NTZ R5, R4 ;  /* 0x0000000400057305 */ /* 0x0000a4000021f000 */
[----:B0-----:R-:W-:-:S05]  /*1210*/  IMAD.MOV.U32 R4, RZ, RZ, RZ ;  /* 0x000000ffff047224 */ /* 0x001fca00078e00ff */
[----:B------:R-:W-:Y:S02]  /*1220*/  R2UR UR4, R4 ;  /* 0x00000000040472ca */ /* 0x000fe400000e0000 */
[----:B--2---:R-:W-:Y:S02]  /*1230*/  R2UR UR5, R5 ;  /* 0x00000000050572ca */ /* 0x004fe400000e0000 */
[----:B------:R-:W-:-:S05]  /*1240*/  IADD3 R7, PT, PT, RZ, -R5, RZ ;  /* 0x80000005ff077210 */ /* 0x000fca0007ffe0ff */
[----:B------:R-:W-:-:S06]  /*1250*/  IMAD R7, R7, R6, RZ ;  /* 0x0000000607077224 */ /* 0x000fcc00078e02ff */
[----:B------:R-:W-:Y:S02]  /*1260*/  IMAD.HI.U32 R7, R5, R7, UR4 ;  /* 0x0000000405077e27 */ /* 0x000fe4000f8e0007 */
[----:B------:R-:W0:Y:S03]  /*1270*/  LDC.64 R4, c[0x0][0x390] ;  /* 0x0000e400ff047b82 */ /* 0x000e260000000a00 */
        /* <DEDUP_REMOVED lines=13> */
[----:B------:R-:W-:-:S04]  /*1350*/  SHF.R.S32.HI R6, RZ, 0x1f, R33 ;  /* 0x0000001fff067819 */ /* 0x000fc80000011421 */
[----:B------:R-:W-:-:S04]  /*1360*/  LEA.HI R6, R6, R33, RZ, 0x3 ;  /* 0x0000002106067211 */ /* 0x000fc800078f18ff */
[----:B------:R-:W-:-:S03]  /*1370*/  SHF.R.S32.HI R29, RZ, 0x3, R6 ;  /* 0x00000003ff1d7819 */ /* 0x000fc60000011406 */
        /* <DEDUP_REMOVED lines=9> */
[----:B------:R-:W-:Y:S02]  /*1410*/  LEA.HI.SX32 R3, R6, R29, 0x1d ;  /* 0x0000001d06037211 */ /* 0x000fe400078feaff */
[----:B------:R-:W2:Y:S03]  /*1420*/  LDC.64 R6, c[0x0][0x398] ;  /* 0x0000e600ff067b82 */ /* 0x000ea60000000a00 */
[----:B0-----:R-:W-:-:S06]  /*1430*/  IMAD.WIDE R4, R3, 0x4, R4 ;  /* 0x0000000403047825 */ /* 0x001fcc00078e0204 */
[----:B------:R-:W3:Y:S01]  /*1440*/  LDG.E.CONSTANT R5, desc[UR12][R4.64] ;  /* 0x0000000c04057981 */ /* 0x000ee2000c1e9900 */
[----:B------:R-:W-:-:S04]  /*1450*/  VIADD R3, R33, UR8 ;  /* 0x0000000821037c36 */ /* 0x000fc80008000000 */
[----:B--2---:R-:W-:-:S05]  /*1460*/  IMAD.WIDE R6, R3, 0x2, R6 ;  /* 0x0000000203067825 */ /* 0x004fca00078e0206 */
[----:B------:R-:W2:Y:S04]  /*1470*/  LDG.E.CONSTANT R17, desc[UR12][R6.64] ;  /* 0x0000000c06117981 */ /* 0x000ea8000c1e9900 */
[----:B------:R0:W4:Y:S01]  /*1480*/  LDG.E.CONSTANT R18, desc[UR12][R6.64+0x4] ;  /* 0x0000040c06127981 */ /* 0x000122000c1e9900 */
[----:B------:R-:W-:Y:S01]  /*1490*/  UIMAD UR4, UR10, UR11, URZ ;  /* 0x0000000b0a0472a4 */ /* 0x000fe2000f8e02ff */
[----:B------:R-:W-:Y:S01]  /*14a0*/  SHF.L.U32 R30, R2, 0x4, RZ ;  /* 0x00000004021e7819 */ /* 0x000fe200000006ff */
[----:B------:R-:W1:Y:S01]  /*14b0*/  I2F.F16 R8, -0x40 ;  /* 0xffffffc000087906 */ /* 0x000e620000200c00 */
[----:B------:R-:W-:Y:S01]  /*14c0*/  SHF.R.S32.HI R2, RZ, 0x1f, R33 ;  /* 0x0000001fff027819 */ /* 0x000fe20000011421 */
[----:B------:R-:W-:Y:S01]  /*14d0*/  USHF.L.U32 UR4, UR4, 0x4, URZ ;  /* 0x0000000404047899 */ /* 0x000fe200080006ff */
[----:B------:R-:W-:-:S02]  /*14e0*/  LOP3.LUT R30, R30, 0x10, RZ, 0xc0, !PT ;  /* 0x000000101e1e7812 */ /* 0x000fc400078ec0ff */
[----:B------:R-:W-:Y:S02]  /*14f0*/  CS2R R10, SRZ ;  /* 0x00000000000a7805 */ /* 0x000fe4000001ff00 */
[----:B------:R-:W-:Y:S01]  /*1500*/  ISETP.LE.AND P0, PT, R0, UR14, PT ;  /* 0x0000000e00007c0c */ /* 0x000fe2000bf03270 */
[----:B------:R-:W-:Y:S01]  /*1510*/  IMAD.MOV.U32 R12, RZ, RZ, RZ ;  /* 0x000000ffff0c7224 */ /* 0x000fe200078e00ff */
[----:B------:R-:W-:Y:S02]  /*1520*/  IADD3 R38, P2, PT, R33, UR4, RZ ;  /* 0x0000000421267c10 */ /* 0x000fe4000ff5e0ff */
[----:B------:R-:W-:-:S04]  /*1530*/  MOV R3, UR4 ;  /* 0x0000000400037c02 */ /* 0x000fc80008000f00 */
[----:B------:R-:W-:Y:S02]  /*1540*/  LEA.HI.X.SX32 R3, R3, R2, 0x1, P2 ;  /* 0x0000000203037211 */ /* 0x000fe400010f0eff */
[----:B-1----:R-:W-:Y:S02]  /*1550*/  R2UR UR9, R8 ;  /* 0x00000000080972ca */ /* 0x002fe400000e0000 */
[----:B------:R-:W-:-:S04]  /*1560*/  LEA R37, P2, R38, UR16, 0x2 ;  /* 0x0000001026257c11 */ /* 0x000fc8000f8410ff */
[----:B------:R-:W-:Y:S02]  /*1570*/  LEA.HI.X R38, R38, UR17, R3, 0x2, P2 ;  /* 0x0000001126267c11 */ /* 0x000fe400090f1403 */
[----:B---3--:R-:W-:-:S04]  /*1580*/  SHF.R.U32.HI R5, RZ, R30, R5 ;  /* 0x0000001eff057219 */ /* 0x008fc80000011605 */
[--C-:B------:R-:W-:Y:S02]  /*1590*/  SHF.R.U32.HI R0, RZ, 0x4, R5.reuse ;  /* 0x00000004ff007819 */ /* 0x100fe40000011605 */
[--C-:B------:R-:W-:Y:S02]  /*15a0*/  SHF.R.U32.HI R2, RZ, 0x8, R5.reuse ;  /* 0x00000008ff027819 */ /* 0x100fe40000011605 */
[----:B0-----:R-:W-:Y:S02]  /*15b0*/  SHF.R.U32.HI R6, RZ, 0xc, R5 ;  /* 0x0000000cff067819 */ /* 0x001fe40000011605 */
[----:B------:R-:W-:Y:S01]  /*15c0*/  LOP3.LUT R14, R0, 0xf, RZ, 0xc0, !PT ;  /* 0x0000000f000e7812 */ /* 0x000fe200078ec0ff */
[----:B------:R-:W-:Y:S01]  /*15d0*/  HFMA2 R0, -RZ, RZ, 0, 0 ;  /* 0x00000000ff007431 */ /* 0x000fe200000001ff */
[----:B------:R-:W-:Y:S02]  /*15e0*/  LOP3.LUT R13, R5, 0xf, RZ, 0xc0, !PT ;  /* 0x0000000f050d7812 */ /* 0x000fe400078ec0ff */
[----:B------:R-:W-:Y:S01]  /*15f0*/  LOP3.LUT R15, R2, 0xf, RZ, 0xc0, !PT ;  /* 0x0000000f020f7812 */ /* 0x000fe200078ec0ff */
[----:B------:R-:W-:Y:S01]  /*1600*/  VIADD R8, R14, 0x1 ;  /* 0x000000010e087836 */ /* 0x000fe20000000000 */
[----:B-----5:R-:W-:-:S02]  /*1610*/  LOP3.LUT R16, R6, 0xf, RZ, 0xc0, !PT ;  /* 0x0000000f06107812 */ /* 0x020fc400078ec0ff */
[----:B------:R-:W-:Y:S02]  /*1620*/  CS2R R2, SRZ ;  /* 0x0000000000027805 */ /* 0x000fe4000001ff00 */
[----:B------:R-:W-:Y:S01]  /*1630*/  IADD3 R4, PT, PT, R13, 0x1, RZ ;  /* 0x000000010d047810 */ /* 0x000fe20007ffe0ff */
[----:B------:R0:W-:Y:S01]  /*1640*/  I2F.F16 R20, R8 ;  /* 0x0000000800147306 */ /* 0x0001e20000200c00 */
[----:B------:R-:W-:Y:S02]  /*1650*/  IADD3 R21, PT, PT, R15, 0x1, RZ ;  /* 0x000000010f157810 */ /* 0x000fe40007ffe0ff */
[----:B------:R-:W-:Y:S02]  /*1660*/  CS2R R6, SRZ ;  /* 0x0000000000067805 */ /* 0x000fe4000001ff00 */
[----:B------:R-:W-:Y:S02]  /*1670*/  IADD3 R22, PT, PT, R16, 0x1, RZ ;  /* 0x0000000110167810 */ /* 0x000fe40007ffe0ff */
[----:B------:R-:W-:-:S02]  /*1680*/  IADD3 R13, PT, PT, R13, 0xe401, RZ ;  /* 0x0000e4010d0d7810 */ /* 0x000fc40007ffe0ff */
[----:B------:R-:W-:Y:S01]  /*1690*/  IADD3 R14, PT, PT, R14, 0xe401, RZ ;  /* 0x0000e4010e0e7810 */ /* 0x000fe20007ffe0ff */
[----:B------:R1:W3:Y:S01]  /*16a0*/  I2F.F16 R19, R4 ;  /* 0x0000000400137306 */ /* 0x0002e20000200c00 */
[----:B------:R-:W-:Y:S02]  /*16b0*/  PRMT R24, R13, 0x5410, R13 ;  /* 0x000054100d187816 */ /* 0x000fe4000000000d */
[----:B0-----:R-:W-:Y:S02]  /*16c0*/  CS2R R8, SRZ ;  /* 0x0000000000087805 */ /* 0x001fe4000001ff00 */
[----:B------:R-:W-:Y:S02]  /*16d0*/  IADD3 R15, PT, PT, R15, 0xe401, RZ ;  /* 0x0000e4010f0f7810 */ /* 0x000fe40007ffe0ff */
[----:B------:R-:W-:Y:S02]  /*16e0*/  IADD3 R16, PT, PT, R16, 0xe401, RZ ;  /* 0x0000e40110107810 */ /* 0x000fe40007ffe0ff */
[----:B--2---:R-:W-:Y:S01]  /*16f0*/  PRMT R27, R17, 0x5410, R17 ;  /* 0x00005410111b7816 */ /* 0x004fe20000000011 */
[----:B------:R0:W2:Y:S01]  /*1700*/  I2F.F16 R35, R21 ;  /* 0x0000001500237306 */ /* 0x0000a20000200c00 */
[----:B-1----:R-:W-:-:S02]  /*1710*/  CS2R R4, SRZ ;  /* 0x0000000000047805 */ /* 0x002fc4000001ff00 */
[----:B------:R-:W-:Y:S02]  /*1720*/  PRMT R28, R17, 0x7632, R17 ;  /* 0x00007632111c7816 */ /* 0x000fe40000000011 */
[C-C-:B----4-:R-:W-:Y:S02]  /*1730*/  PRMT R25, R18.reuse, 0x5410, R18.reuse ;  /* 0x0000541012197816 */ /* 0x150fe40000000012 */
[----:B------:R-:W-:Y:S01]  /*1740*/  PRMT R26, R18, 0x7632, R18 ;  /* 0x00007632121a7816 */ /* 0x000fe20000000012 */
[----:B---3--:R-:W-:Y:S01]  /*1750*/  HADD2 R23, -R19.H0_H0, UR9.H0_H0 ;  /* 0x2000000913177e30 */ /* 0x008fe20008000900 */
[----:B------:R1:W3:Y:S01]  /*1760*/  I2F.F16 R36, R22 ;  /* 0x0000001600247306 */ /* 0x0002e20000200c00 */
[----:B0-----:R-:W-:Y:S01]  /*1770*/  HADD2 R21, -R20.H0_H0, UR9.H0_H0 ;  /* 0x2000000914157e30 */ /* 0x001fe20008000900 */
[----:B------:R-:W-:Y:S01]  /*1780*/  PRMT R20, R15, 0x5410, R15 ;  /* 0x000054100f147816 */ /* 0x000fe2000000000f */
[----:B--2---:R-:W-:Y:S01]  /*1790*/  HADD2 R35, -R35.H0_H0, UR9.H0_H0 ;  /* 0x2000000923237e30 */ /* 0x004fe20008000900 */
[----:B-1----:R-:W-:-:S02]  /*17a0*/  PRMT R22, R14, 0x5410, R14 ;  /* 0x000054100e167816 */ /* 0x002fc4000000000e */
[----:B------:R-:W-:Y:S01]  /*17b0*/  PRMT R14, R16, 0x5410, R16 ;  /* 0x00005410100e7816 */ /* 0x000fe20000000010 */
[----:B---3--:R-:W-:Y:S01]  /*17c0*/  HADD2 R13, -R36.H0_H0, UR9.H0_H0 ;  /* 0x20000009240d7e30 */ /* 0x008fe20008000900 */
[----:B------:R-:W-:Y:S06]  /*17d0*/  @P0 BRA `(.L_x_86) ;  /* 0x0000002400000947 */ /* 0x000fec0003800000 */
[----:B------:R-:W0:Y:S01]  /*17e0*/  S2UR UR8, SR_CgaCtaId ;  /* 0x00000000000879c3 */ /* 0x000e220000008800 */
[----:B------:R-:W-:Y:S01]  /*17f0*/  PRMT R0, R32, 0x9910, RZ ;  /* 0x0000991020007816 */ /* 0x000fe200000000ff */
[----:B------:R-:W-:Y:S01]  /*1800*/  UIADD3 UR4, UPT, UPT, UR14, UR7, URZ ;  /* 0x000000070e047290 */ /* 0x000fe2000fffe0ff */
[----:B------:R-:W-:Y:S01]  /*1810*/  IMAD.MOV.U32 R36, RZ, RZ, R37 ;  /* 0x000000ffff247224 */ /* 0x000fe200078e0025 */
[----:B------:R-:W-:Y:S01]  /*1820*/  MOV R37, R38 ;  /* 0x0000002600257202 */ /* 0x000fe20000000f00 */
[----:B------:R-:W-:Y:S01]  /*1830*/  UMOV UR7, 0x400 ;  /* 0x0000040000077882 */ /* 0x000fe20000000000 */
[----:B------:R-:W-:Y:S01]  /*1840*/  R2UR UR10, R0 ;  /* 0x00000000000a72ca */ /* 0x000fe200000e0000 */
[----:B------:R-:W1:Y:S01]  /*1850*/  LDCU UR11, c[0x0][0x3ac] ;  /* 0x00007580ff0b77ac */ /* 0x000e620008000800 */
[----:B------:R-:W-:Y:S02]  /*1860*/  MOV R15, R35 ;  /* 0x00000023000f7202 */ /* 0x000fe40000000f00 */
[----:B------:R-:W-:-:S09]  /*1870*/  MOV R0, RZ ;  /* 0x000000ff00007202 */ /* 0x000fd20000000f00 */
[----:B------:R-:W-:-:S04]  /*1880*/  UISETP.NE.AND UP0, UPT, UR10, URZ, UPT ;  /* 0x000000ff0a00728c */ /* 0x000fc8000bf05270 */
[----:B------:R-:W-:Y:S02]  /*1890*/  UISETP.EQ.OR UP0, UPT, UR6, 0x2, !UP0 ;  /* 0x000000020600788c */ /* 0x000fe4000c702670 */
[----:B0-----:R-:W-:-:S03]  /*18a0*/  ULEA UR7, UR8, UR7, 0x18 ;  /* 0x0000000708077291 */ /* 0x001fc6000f8ec0ff */
[----:B------:R-:W-:Y:S01]  /*18b0*/  UMOV UR8, UR4 ;  /* 0x0000000400087c82 */ /* 0x000fe20008000000 */
[----:B-1----:R-:W-:-:S12]  /*18c0*/  UIADD3 UR7, UPT, UPT, UR7, 0x120, URZ ;  /* 0x0000012007077890 */ /* 0x002fd8000fffe0ff */
.L_x_100:
[----:B------:R-:W2:Y:S01]  /*18d0*/  LDG.E.128.CONSTANT R16, desc[UR12][R36.64] ;  /* 0x0000000c24107981 */ /* 0x000ea2000c1e9d00 */
[----:B------:R-:W-:Y:S02]  /*18e0*/  UISETP.NE.AND UP1, UPT, UR14, UR8, UPT ;  /* 0x000000080e00728c */ /* 0x000fe4000bf25270 */
[----:B------:R-:W-:Y:S02]  /*18f0*/  UISETP.NE.AND UP3, UPT, UR6, 0x1, UPT ;  /* 0x000000010600788c */ /* 0x000fe4000bf65270 */
[----:B------:R-:W-:-:S04]  /*1900*/  UISETP.NE.AND UP2, UPT, UR15, URZ, UPT ;  /* 0x000000ff0f00728c */ /* 0x000fc8000bf45270 */
[----:B------:R-:W-:Y:S02]  /*1910*/  PLOP3.LUT P1, PT, PT, PT, UP3, 0x80, 0x8 ;  /* 0x000000000008781c */ /* 0x000fe40003f2f038 */
[C---:B--2---:R-:W-:Y:S02]  /*1920*/  LOP3.LUT R41, R18.reuse, 0xf000f, RZ, 0xc0, !PT ;  /* 0x000f000f12297812 */ /* 0x044fe400078ec0ff */
[----:B------:R-:W-:Y:S02]  /*1930*/  LOP3.LUT R35, R18, 0xf000f0, RZ, 0xc0, !PT ;  /* 0x00f000f012237812 */ /* 0x000fe400078ec0ff */
[----:B------:R-:W-:Y:S02]  /*1940*/  SHF.R.U32.HI R38, RZ, 0x8, R18 ;  /* 0x00000008ff267819 */ /* 0x000fe40000011612 */
[C---:B------:R-:W-:Y:S02]  /*1950*/  LOP3.LUT R39, R19.reuse, 0xf000f, RZ, 0xc0, !PT ;  /* 0x000f000f13277812 */ /* 0x040fe400078ec0ff */
[----:B------:R-:W-:-:S02]  /*1960*/  LOP3.LUT R18, R19, 0xf000f0, RZ, 0xc0, !PT ;  /* 0x00f000f013127812 */ /* 0x000fc400078ec0ff */
[C---:B------:R-:W-:Y:S02]  /*1970*/  LOP3.LUT R46, R16.reuse, 0xf000f, RZ, 0xc0, !PT ;  /* 0x000f000f102e7812 */ /* 0x040fe400078ec0ff */
[----:B------:R-:W-:Y:S02]  /*1980*/  LOP3.LUT R45, R16, 0xf000f0, RZ, 0xc0, !PT ;  /* 0x00f000f0102d7812 */ /* 0x000fe400078ec0ff */
[----:B------:R-:W-:Y:S02]  /*1990*/  SHF.R.U32.HI R44, RZ, 0x8, R16 ;  /* 0x00000008ff2c7819 */ /* 0x000fe40000011610 */
[C---:B------:R-:W-:Y:S02]  /*19a0*/  LOP3.LUT R43, R17.reuse, 0xf000f, RZ, 0xc0, !PT ;  /* 0x000f000f112b7812 */ /* 0x040fe400078ec0ff */
[----:B------:R-:W-:Y:S02]  /*19b0*/  LOP3.LUT R40, R17, 0xf000f0, RZ, 0xc0, !PT ;  /* 0x00f000f011287812 */ /* 0x000fe400078ec0ff */
[----:B------:R-:W-:-:S02]  /*19c0*/  SHF.R.U32.HI R42, RZ, 0x8, R17 ;  /* 0x00000008ff2a7819 */ /* 0x000fc40000011611 */
[----:B------:R-:W-:Y:S01]  /*19d0*/  SHF.R.U32.HI R19, RZ, 0x8, R19 ;  /* 0x00000008ff137819 */ /* 0x000fe20000011613 */
[----:B------:R-:W-:Y:S06]  /*19e0*/  BRA.U UP1, `(.L_x_87) ;  /* 0x0000000101bc7547 */ /* 0x000fec000b800000 */
[----:B------:R-:W0:Y:S08]  /*19f0*/  LDC R20, c[0x0][0x3ac] ;  /* 0x0000eb00ff147b82 */ /* 0x000e300000000800 */
[----:B------:R-:W1:Y:S01]  /*1a00*/  LDC.64 R14, c[0x0][0x390] ;  /* 0x0000e400ff0e7b82 */ /* 0x000e620000000a00 */
[----:B0-----:R-:W-:-:S05]  /*1a10*/  IMAD R20, R20, UR5, R20 ;  /* 0x0000000514147c24 */ /* 0x001fca000f8e0214 */
[----:B------:R-:W-:-:S04]  /*1a20*/  SHF.R.S32.HI R13, RZ, 0x1f, R20 ;  /* 0x0000001fff0d7819 */ /* 0x000fc80000011414 */
[----:B------:R-:W-:-:S04]  /*1a30*/  LEA.HI R16, R13, R20, RZ, 0x3 ;  /* 0x000000140d107211 */ /* 0x000fc800078f18ff */
[----:B------:R-:W-:Y:S02]  /*1a40*/  LEA.HI.SX32 R13, R16, R29, 0x1d ;  /* 0x0000001d100d7211 */ /* 0x000fe400078feaff */
[----:B------:R-:W0:Y:S03]  /*1a50*/  LDC.64 R16, c[0x0][0x398] ;  /* 0x0000e600ff107b82 */ /* 0x000e260000000a00 */
[----:B-1----:R-:W-:-:S06]  /*1a60*/  IMAD.WIDE R14, R13, 0x4, R14 ;  /* 0x000000040d0e7825 */ /* 0x002fcc00078e020e */
[----:B------:R-:W2:Y:S01]  /*1a70*/  LDG.E.CONSTANT R15, desc[UR12][R14.64] ;  /* 0x0000000c0e0f7981 */ /* 0x000ea2000c1e9900 */
[----:B------:R-:W-:-:S05]  /*1a80*/  IADD3 R13, PT, PT, R33, R20, RZ ;  /* 0x00000014210d7210 */ /* 0x000fca0007ffe0ff */
[----:B0-----:R-:W-:-:S05]  /*1a90*/  IMAD.WIDE R16, R13, 0x2, R16 ;  /* 0x000000020d107825 */ /* 0x001fca00078e0210 */
[----:B------:R-:W3:Y:S04]  /*1aa0*/  LDG.E.CONSTANT R28, desc[UR12][R16.64] ;  /* 0x0000000c101c7981 */ /* 0x000ee8000c1e9900 */
[----:B------:R0:W4:Y:S01]  /*1ab0*/  LDG.E.CONSTANT R26, desc[UR12][R16.64+0x4] ;  /* 0x0000040c101a7981 */ /* 0x000122000c1e9900 */
[----:B------:R-:W-:Y:S01]  /*1ac0*/  UIADD3 UR5, UPT, UPT, UR5, 0x1, URZ ;  /* 0x0000000105057890 */ /* 0x000fe2000fffe0ff */
[----:B------:R-:W-:Y:S01]  /*1ad0*/  UMOV UR8, UR4 ;  /* 0x0000000400087c82 */ /* 0x000fe20008000000 */
[----:B--2---:R-:W-:-:S04]  /*1ae0*/  SHF.R.U32.HI R13, RZ, R30, R15 ;  /* 0x0000001eff0d7219 */ /* 0x004fc8000001160f */
[----:B------:R-:W-:Y:S02]  /*1af0*/  LOP3.LUT R20, R13, 0xf, RZ, 0xc0, !PT ;  /* 0x0000000f0d147812 */ /* 0x000fe400078ec0ff */
[--C-:B------:R-:W-:Y:S02]  /*1b00*/  SHF.R.U32.HI R21, RZ, 0x4, R13.reuse ;  /* 0x00000004ff157819 */ /* 0x100fe4000001160d */
[--C-:B------:R-:W-:Y:S01]  /*1b10*/  SHF.R.U32.HI R14, RZ, 0x8, R13.reuse ;  /* 0x00000008ff0e7819 */ /* 0x100fe2000001160d */
[----:B------:R-:W-:Y:S01]  /*1b20*/  VIADD R22, R20, 0x1 ;  /* 0x0000000114167836 */ /* 0x000fe20000000000 */
[----:B------:R-:W-:Y:S02]  /*1b30*/  SHF.R.U32.HI R13, RZ, 0xc, R13 ;  /* 0x0000000cff0d7819 */ /* 0x000fe4000001160d */
[----:B------:R-:W-:Y:S02]  /*1b40*/  LOP3.LUT R21, R21, 0xf, RZ, 0xc0, !PT ;  /* 0x0000000f15157812 */ /* 0x000fe400078ec0ff */
[----:B------:R-:W-:Y:S01]  /*1b50*/  LOP3.LUT R13, R13, 0xf, RZ, 0xc0, !PT ;  /* 0x0000000f0d0d7812 */ /* 0x000fe200078ec0ff */
[----:B------:R-:W1:Y:S01]  /*1b60*/  I2F.F16 R22, R22 ;  /* 0x0000001600167306 */ /* 0x000e620000200c00 */
[----:B------:R-:W-:Y:S01]  /*1b70*/  LOP3.LUT R14, R14, 0xf, RZ, 0xc0, !PT ;  /* 0x0000000f0e0e7812 */ /* 0x000fe200078ec0ff */
[----:B0-----:R-:W-:Y:S01]  /*1b80*/  VIADD R16, R21, 0xe401 ;  /* 0x0000e40115107836 */ /* 0x001fe20000000000 */
[----:B------:R-:W-:-:S02]  /*1b90*/  IADD3 R24, PT, PT, R13, 0x1, RZ ;  /* 0x000000010d187810 */ /* 0x000fc40007ffe0ff */
[----:B------:R-:W-:Y:S02]  /*1ba0*/  IADD3 R15, PT, PT, R21, 0x1, RZ ;  /* 0x00000001150f7810 */ /* 0x000fe40007ffe0ff */
[----:B------:R-:W-:Y:S02]  /*1bb0*/  IADD3 R17, PT, PT, R14, 0x1, RZ ;  /* 0x000000010e117810 */ /* 0x000fe40007ffe0ff */
[----:B------:R-:W0:Y:S01]  /*1bc0*/  I2F.F16 R24, R24 ;  /* 0x0000001800187306 */ /* 0x000e220000200c00 */
[----:B------:R-:W-:Y:S02]  /*1bd0*/  IADD3 R20, PT, PT, R20, 0xe401, RZ ;  /* 0x0000e40114147810 */ /* 0x000fe40007ffe0ff */
[----:B------:R-:W-:Y:S02]  /*1be0*/  IADD3 R14, PT, PT, R14, 0xe401, RZ ;  /* 0x0000e4010e0e7810 */ /* 0x000fe40007ffe0ff */
[----:B------:R-:W-:Y:S01]  /*1bf0*/  IADD3 R47, PT, PT, R13, 0xe401, RZ ;  /* 0x0000e4010d2f7810 */ /* 0x000fe20007ffe0ff */
[----:B-1----:R-:W-:Y:S01]  /*1c00*/  HADD2 R23, -R22.H0_H0, UR9.H0_H0 ;  /* 0x2000000916177e30 */ /* 0x002fe20008000900 */
[----:B---3--:R-:W-:Y:S01]  /*1c10*/  PRMT R27, R28, 0x5410, R28 ;  /* 0x000054101c1b7816 */ /* 0x008fe2000000001c */
[----:B------:R-:W1:Y:S01]  /*1c20*/  I2F.F16 R15, R15 ;  /* 0x0000000f000f7306 */ /* 0x000e620000200c00 */
[----:B----4-:R-:W-:-:S02]  /*1c30*/  PRMT R25, R26, 0x5410, R26 ;  /* 0x000054101a197816 */ /* 0x010fc4000000001a */
[----:B------:R-:W-:Y:S02]  /*1c40*/  PRMT R28, R28, 0x7632, R28 ;  /* 0x000076321c1c7816 */ /* 0x000fe4000000001c */
[----:B------:R-:W-:Y:S01]  /*1c50*/  PRMT R26, R26, 0x7632, R26 ;  /* 0x000076321a1a7816 */ /* 0x000fe2000000001a */
[----:B0-----:R-:W-:Y:S02]  /*1c60*/  HADD2 R13, -R24.H0_H0, UR9.H0_H0 ;  /* 0x20000009180d7e30 */ /* 0x001fe40008000900 */
[----:B------:R-:W0:Y:S01]  /*1c70*/  I2F.F16 R17, R17 ;  /* 0x0000001100117306 */ /* 0x000e220000200c00 */
[----:B------:R-:W-:Y:S02]  /*1c80*/  PRMT R24, R20, 0x5410, R20 ;  /* 0x0000541014187816 */ /* 0x000fe40000000014 */
[----:B------:R-:W-:Y:S02]  /*1c90*/  PRMT R20, R14, 0x5410, R14 ;  /* 0x000054100e147816 */ /* 0x000fe4000000000e */
[----:B------:R-:W-:Y:S01]  /*1ca0*/  PRMT R22, R16, 0x5410, R16 ;  /* 0x0000541010167816 */ /* 0x000fe20000000010 */
[----:B-1----:R-:W-:Y:S01]  /*1cb0*/  HADD2 R21, -R15.H0_H0, UR9.H0_H0 ;  /* 0x200000090f157e30 */ /* 0x002fe20008000900 */
[----:B------:R-:W-:Y:S01]  /*1cc0*/  PRMT R14, R47, 0x5410, R47 ;  /* 0x000054102f0e7816 */ /* 0x000fe2000000002f */
[----:B0-----:R-:W-:-:S07]  /*1cd0*/  HADD2 R15, -R17.H0_H0, UR9.H0_H0 ;  /* 0x20000009110f7e30 */ /* 0x001fce0008000900 */
.L_x_87:
[----:B------:R-:W-:Y:S02]  /*1ce0*/  LOP3.LUT R16, R44, 0xf000f, RZ, 0xc0, !PT ;  /* 0x000f000f2c107812 */ /* 0x000fe400078ec0ff */
[----:B------:R-:W-:Y:S02]  /*1cf0*/  LOP3.LUT R17, R42, 0xf000f, RZ, 0xc0, !PT ;  /* 0x000f000f2a117812 */ /* 0x000fe400078ec0ff */
[----:B------:R-:W-:Y:S02]  /*1d00*/  LOP3.LUT R47, R46, 0x64006400, RZ, 0xfc, !PT ;  /* 0x640064002e2f7812 */ /* 0x000fe400078efcff */
[----:B------:R-:W-:Y:S02]  /*1d10*/  LOP3.LUT R44, R44, 0xf000f0, RZ, 0xc0, !PT ;  /* 0x00f000f02c2c7812 */ /* 0x000fe400078ec0ff */
[----:B------:R-:W-:Y:S01]  /*1d20*/  LOP3.LUT R54, R38, 0xf000f0, RZ, 0xc0, !PT ;  /* 0x00f000f026367812 */ /* 0x000fe200078ec0ff */
[----:B------:R-:W-:Y:S01]  /*1d30*/  HFMA2 R50, R47, 1, 1, R24 ;  /* 0x3c003c002f327831 */ /* 0x000fe20000000018 */
[----:B------:R-:W-:-:S02]  /*1d40*/  LOP3.LUT R46, R45, 0x64006400, RZ, 0xfc, !PT ;  /* 0x640064002d2e7812 */ /* 0x000fc400078efcff */
[----:B------:R-:W-:Y:S02]  /*1d50*/  LOP3.LUT R52, R42, 0xf000f0, RZ, 0xc0, !PT ;  /* 0x00f000f02a347812 */ /* 0x000fe400078ec0ff */
[----:B------:R-:W-:Y:S01]  /*1d60*/  LOP3.LUT R51, R38, 0xf000f, RZ, 0xc0, !PT ;  /* 0x000f000f26337812 */ /* 0x000fe200078ec0ff */
[----:B------:R-:W-:Y:S01]  /*1d70*/  HFMA2 R49, R46, 0.0625, 0.0625, R23 ;  /* 0x2c002c002e317831 */ /* 0x000fe20000000017 */
[----:B------:R-:W-:Y:S02]  /*1d80*/  LOP3.LUT R40, R40, 0x64006400, RZ, 0xfc, !PT ;  /* 0x6400640028287812 */ /* 0x000fe400078efcff */
[----:B------:R-:W-:Y:S02]  /*1d90*/  LOP3.LUT R42, R35, 0x64006400, RZ, 0xfc, !PT ;  /* 0x64006400232a7812 */ /* 0x000fe400078efcff */
[C---:B------:R-:W-:Y:S01]  /*1da0*/  LOP3.LUT R45, R19.reuse, 0xf000f, RZ, 0xc0, !PT ;  /* 0x000f000f132d7812 */ /* 0x040fe200078ec0ff */
[----:B------:R-:W-:Y:S01]  /*1db0*/  HFMA2 R47, R40, 0.0625, 0.0625, R21 ;  /* 0x2c002c00282f7831 */ /* 0x000fe20000000015 */
[----:B------:R-:W-:-:S02]  /*1dc0*/  LOP3.LUT R48, R19, 0xf000f0, RZ, 0xc0, !PT ;  /* 0x00f000f013307812 */ /* 0x000fc400078ec0ff */
[----:B------:R-:W-:Y:S02]  /*1dd0*/  LOP3.LUT R41, R41, 0x64006400, RZ, 0xfc, !PT ;  /* 0x6400640029297812 */ /* 0x000fe400078efcff */
[----:B------:R-:W-:Y:S02]  /*1de0*/  LOP3.LUT R35, R17, 0x64006400, RZ, 0xfc, !PT ;  /* 0x6400640011237812 */ /* 0x000fe400078efcff */
[----:B------:R-:W-:Y:S01]  /*1df0*/  LOP3.LUT R39, R39, 0x64006400, RZ, 0xfc, !PT ;  /* 0x6400640027277812 */ /* 0x000fe200078efcff */
[----:B------:R-:W-:Y:S01]  /*1e00*/  HFMA2 R46, R41, 1, 1, R20 ;  /* 0x3c003c00292e7831 */ /* 0x000fe20000000014 */
[----:B------:R-:W-:Y:S01]  /*1e10*/  LOP3.LUT R19, R16, 0x64006400, RZ, 0xfc, !PT ;  /* 0x6400640010137812 */ /* 0x000fe200078efcff */
[----:B------:R-:W-:Y:S01]  /*1e20*/  HADD2 R40, R35, R22 ;  /* 0x0000001623287230 */ /* 0x000fe20000000000 */
[----:B------:R-:W-:Y:S01]  /*1e30*/  LOP3.LUT R38, R44, 0x64006400, RZ, 0xfc, !PT ;  /* 0x640064002c267812 */ /* 0x000fe200078efcff */
[----:B------:R-:W-:Y:S01]  /*1e40*/  HADD2 R44, R39, R14 ;  /* 0x0000000e272c7230 */ /* 0x000fe20000000000 */
[----:B------:R-:W-:-:S02]  /*1e50*/  LOP3.LUT R54, R54, 0x64006400, RZ, 0xfc, !PT ;  /* 0x6400640036367812 */ /* 0x000fc400078efcff */
[----:B------:R-:W-:Y:S01]  /*1e60*/  LOP3.LUT R43, R43, 0x64006400, RZ, 0xfc, !PT ;  /* 0x640064002b2b7812 */ /* 0x000fe200078efcff */
[----:B------:R-:W-:Y:S01]  /*1e70*/  HFMA2 R41, R38, 0.0625, 0.0625, R23 ;  /* 0x2c002c0026297831 */ /* 0x000fe20000000017 */
[----:B------:R-:W-:Y:S01]  /*1e80*/  LOP3.LUT R52, R52, 0x64006400, RZ, 0xfc, !PT ;  /* 0x6400640034347812 */ /* 0x000fe200078efcff */
[----:B------:R-:W-:Y:S01]  /*1e90*/  HFMA2 R35, R54, 0.0625, 0.0625, R15 ;  /* 0x2c002c0036237831 */ /* 0x000fe2000000000f */
[----:B------:R-:W-:Y:S02]  /*1ea0*/  LOP3.LUT R51, R51, 0x64006400, RZ, 0xfc, !PT ;  /* 0x6400640033337812 */ /* 0x000fe400078efcff */
[----:B------:R-:W-:Y:S01]  /*1eb0*/  LOP3.LUT R18, R18, 0x64006400, RZ, 0xfc, !PT ;  /* 0x6400640012127812 */ /* 0x000fe200078efcff */
[----:B------:R-:W-:Y:S01]  /*1ec0*/  HFMA2 R39, R52, 0.0625, 0.0625, R21 ;  /* 0x2c002c0034277831 */ /* 0x000fe20000000015 */
[----:B------:R-:W-:Y:S01]  /*1ed0*/  LOP3.LUT R17, R45, 0x64006400, RZ, 0xfc, !PT ;  /* 0x640064002d117812 */ /* 0x000fe200078efcff */
[----:B------:R-:W-:Y:S01]  /*1ee0*/  HFMA2 R45, R42, 0.0625, 0.0625, R15 ;  /* 0x2c002c002a2d7831 */ /* 0x000fe2000000000f */
[----:B------:R-:W-:Y:S01]  /*1ef0*/  LOP3.LUT R16, R48, 0x64006400, RZ, 0xfc, !PT ;  /* 0x6400640030107812 */ /* 0x000fe200078efcff */
[----:B------:R-:W-:-:S02]  /*1f00*/  HFMA2 R42, R19, 1, 1, R24 ;  /* 0x3c003c00132a7831 */ /* 0x000fc40000000018 */
[----:B------:R-:W-:Y:S02]  /*1f10*/  HADD2 R48, R43, R22 ;  /* 0x000000162b307230 */ /* 0x000fe40000000000 */
[----:B------:R-:W-:Y:S02]  /*1f20*/  HFMA2 R38, R51, 1, 1, R20 ;  /* 0x3c003c0033267831 */ /* 0x000fe40000000014 */
[--C-:B------:R-:W-:Y:S02]  /*1f30*/  HFMA2 R43, R18, 0.0625, 0.0625, R13.reuse ;  /* 0x2c002c00122b7831 */ /* 0x100fe4000000000d */
[----:B------:R-:W-:Y:S02]  /*1f40*/  HADD2 R51, R17, R14 ;  /* 0x0000000e11337230 */ /* 0x000fe40000000000 */
[----:B------:R-:W-:Y:S01]  /*1f50*/  HFMA2 R52, R16, 0.0625, 0.0625, R13 ;  /* 0x2c002c0010347831 */ /* 0x000fe2000000000d */
[----:B------:R-:W-:Y:S06]  /*1f60*/  BRA.U !UP2, `(.L_x_88) ;  /* 0x000000010a547547 */ /* 0x000fec000b800000 */
[----:B------:R-:W0:Y:S02]  /*1f70*/  LDS.128 R16, [UR7+-0x120] ;  /* 0xfffee007ff107984 */ /* 0x000e240008000c00 */
        /* <DEDUP_REMOVED lines=20> */
.L_x_88:
[----:B------:R-:W-:Y:S05]  /*20c0*/  @!P1 BRA `(.L_x_89) ;  /* 0x0000000000c09947 */ /* 0x000fea0003800000 */
[----:B------:R-:W-:-:S04]  /*20d0*/  PRMT R16, R31, 0x9910, RZ ;  /* 0x000099101f107816 */ /* 0x000fc800000000ff */
[----:B------:R-:W-:-:S13]  /*20e0*/  ISETP.NE.AND P0, PT, R16, RZ, PT ;  /* 0x000000ff1000720c */ /* 0x000fda0003f05270 */
[----:B------:R-:W-:Y:S05]  /*20f0*/  @!P0 BRA `(.L_x_90) ;  /* 0x0000000000548947 */ /* 0x000fea0003800000 */
        /* <DEDUP_REMOVED lines=21> */
.L_x_90:
[----:B------:R-:W-:Y:S05]  /*2250*/  BRA.U UP0, `(.L_x_89) ;  /* 0x00000001005c7547 */ /* 0x000fea000b800000 */
[----:B------:R-:W0:Y:S01]  /*2260*/  LDS.128 R16, [UR7+0xe0] ;  /* 0x0000e007ff107984 */ /* 0x000e220008000c00 */
[----:B------:R-:W-:Y:S02]  /*2270*/  MOV R53, R46 ;  /* 0x0000002e00357202 */ /* 0x000fe40000000f00 */
[----:B------:R-:W-:Y:S01]  /*2280*/  MOV R55, R44 ;  /* 0x0000002c00377202 */ /* 0x000fe20000000f00 */
[-C--:B0-----:R-:W-:Y:S02]  /*2290*/  HFMA2 R46, R48, R16.reuse, RZ.H0_H0 ;  /* 0x00000010302e7231 */ /* 0x081fe400000400ff */
[-C--:B------:R-:W-:Y:S02]  /*22a0*/  HFMA2 R44, R50, R16.reuse, RZ ;  /* 0x00000010322c7231 */ /* 0x080fe400000000ff */
[-C--:B------:R-:W-:Y:S02]  /*22b0*/  HFMA2 R48, R53, R16.reuse, RZ ;  /* 0x0000001035307231 */ /* 0x080fe400000000ff */
[----:B------:R-:W-:-:S02]  /*22c0*/  HFMA2 R16, R55, R16, RZ.H0_H0 ;  /* 0x0000001037107231 */ /* 0x000fc400000400ff */
[-C--:B------:R-:W-:Y:S02]  /*22d0*/  HFMA2 R44, R49, R17.reuse, R44 ;  /* 0x00000011312c7231 */ /* 0x080fe4000000002c */
[-C--:B------:R-:W-:Y:S02]  /*22e0*/  HFMA2 R46, R47, R17.reuse, R46 ;  /* 0x000000112f2e7231 */ /* 0x080fe4000000002e */
[-C--:B------:R-:W-:Y:S02]  /*22f0*/  HFMA2 R48, R45, R17.reuse, R48 ;  /* 0x000000112d307231 */ /* 0x080fe40000000030 */
[----:B------:R-:W-:Y:S02]  /*2300*/  HFMA2 R16, R43, R17, R16 ;  /* 0x000000112b107231 */ /* 0x000fe40000000010 */
[-C--:B------:R-:W-:Y:S02]  /*2310*/  HFMA2 R44, R42, R18.reuse, R44 ;  /* 0x000000122a2c7231 */ /* 0x080fe4000000002c */
[----:B------:R-:W-:-:S02]  /*2320*/  HFMA2 R46, R40, R18, R46 ;  /* 0x00000012282e7231 */ /* 0x000fc4000000002e */
[-C--:B------:R-:W-:Y:S02]  /*2330*/  HFMA2 R48, R38, R18.reuse, R48 ;  /* 0x0000001226307231 */ /* 0x080fe40000000030 */
[----:B------:R-:W-:Y:S02]  /*2340*/  HFMA2 R16, R51, R18, R16 ;  /* 0x0000001233107231 */ /* 0x000fe40000000010 */
[-C--:B------:R-:W-:Y:S02]  /*2350*/  HFMA2 R44, R41, R19.reuse, R44 ;  /* 0x00000013292c7231 */ /* 0x080fe4000000002c */
[-C--:B------:R-:W-:Y:S02]  /*2360*/  HFMA2 R46, R39, R19.reuse, R46 ;  /* 0x00000013272e7231 */ /* 0x080fe4000000002e */
[-C--:B------:R-:W-:Y:S02]  /*2370*/  HFMA2 R48, R35, R19.reuse, R48 ;  /* 0x0000001323307231 */ /* 0x080fe40000000030 */
[----:B------:R-:W-:-:S02]  /*2380*/  HFMA2 R16, R52, R19, R16 ;  /* 0x0000001334107231 */ /* 0x000fc40000000010 */
[----:B------:R-:W-:Y:S02]  /*2390*/  HFMA2 R4, R44, R27, R4 ;  /* 0x0000001b2c047231 */ /* 0x000fe40000000004 */
[----:B------:R-:W-:Y:S02]  /*23a0*/  HFMA2 R3, R46, R28, R3 ;  /* 0x0000001c2e037231 */ /* 0x000fe40000000003 */
[----:B------:R-:W-:Y:S02]  /*23b0*/  HFMA2 R2, R48, R25, R2 ;  /* 0x0000001930027231 */ /* 0x000fe40000000002 */
[----:B------:R-:W-:-:S07]  /*23c0*/  HFMA2 R0, R16, R26, R0 ;  /* 0x0000001a10007231 */ /* 0x000fce0000000000 */
.L_x_89:
[----:B------:R-:W-:-:S04]  /*23d0*/  IMAD.U32 R17, RZ, RZ, UR11 ;  /* 0x0000000bff117e24 */ /* 0x000fc8000f8e00ff */
[----:B------:R-:W-:-:S05]  /*23e0*/  IMAD.WIDE R36, R17, 0x4, R36 ;  /* 0x0000000411247825 */ /* 0x000fca00078e0224 */
[----:B------:R-:W2:Y:S02]  /*23f0*/  LDG.E.128.CONSTANT R16, desc[UR12][R36.64] ;  /* 0x0000000c24107981 */ /* 0x000ea4000c1e9d00 */
[C---:B--2---:R-:W-:Y:S02]  /*2400*/  LOP3.LUT R35, R16.reuse, 0xf000f, RZ, 0xc0, !PT ;  /* 0x000f000f10237812 */ /* 0x044fe400078ec0ff */
[----:B------:R-:W-:Y:S02]  /*2410*/  LOP3.LUT R38, R16, 0xf000f0, RZ, 0xc0, !PT ;  /* 0x00f000f010267812 */ /* 0x000fe400078ec0ff */
[C---:B------:R-:W-:Y:S02]  /*2420*/  LOP3.LUT R39, R17.reuse, 0xf000f, RZ, 0xc0, !PT ;  /* 0x000f000f11277812 */ /* 0x040fe400078ec0ff */
[----:B------:R-:W-:Y:S02]  /*2430*/  LOP3.LUT R40, R17, 0xf000f0, RZ, 0xc0, !PT ;  /* 0x00f000f011287812 */ /* 0x000fe400078ec0ff */
[----:B------:R-:W-:-:S02]  /*2440*/  SHF.R.U32.HI R43, RZ, 0x8, R18 ;  /* 0x00000008ff2b7819 */ /* 0x000fc40000011612 */
[----:B------:R-:W-:Y:S02]  /*2450*/  SHF.R.U32.HI R16, RZ, 0x8, R16 ;  /* 0x00000008ff107819 */ /* 0x000fe40000011610 */
[----:B------:R-:W-:Y:S02]  /*2460*/  SHF.R.U32.HI R17, RZ, 0x8, R17 ;  /* 0x00000008ff117819 */ /* 0x000fe40000011611 */
[----:B------:R-:W-:Y:S02]  /*2470*/  SHF.R.U32.HI R46, RZ, 0x8, R19 ;  /* 0x00000008ff2e7819 */ /* 0x000fe40000011613 */
[C---:B------:R-:W-:Y:S02]  /*2480*/  LOP3.LUT R41, R18.reuse, 0xf000f, RZ, 0xc0, !PT ;  /* 0x000f000f12297812 */ /* 0x040fe400078ec0ff */
[----:B------:R-:W-:Y:S02]  /*2490*/  LOP3.LUT R42, R18, 0xf000f0, RZ, 0xc0, !PT ;  /* 0x00f000f0122a7812 */ /* 0x000fe400078ec0ff */
[----:B------:R-:W-:-:S02]  /*24a0*/  LOP3.LUT R44, R19, 0xf000f, RZ, 0xc0, !PT ;  /* 0x000f000f132c7812 */ /* 0x000fc400078ec0ff */
[----:B------:R-:W-:Y:S02]  /*24b0*/  LOP3.LUT R45, R19, 0xf000f0, RZ, 0xc0, !PT ;  /* 0x00f000f0132d7812 */ /* 0x000fe400078ec0ff */
[C---:B------:R-:W-:Y:S02]  /*24c0*/  LOP3.LUT R55, R43.reuse, 0xf000f, RZ, 0xc0, !PT ;  /* 0x000f000f2b377812 */ /* 0x040fe400078ec0ff */
[----:B------:R-:W-:Y:S02]  /*24d0*/  LOP3.LUT R56, R43, 0xf000f0, RZ, 0xc0, !PT ;  /* 0x00f000f02b387812 */ /* 0x000fe400078ec0ff */
[----:B------:R-:W-:Y:S02]  /*24e0*/  LOP3.LUT R19, R35, 0x64006400, RZ, 0xfc, !PT ;  /* 0x6400640023137812 */ /* 0x000fe400078efcff */
[----:B------:R-:W-:Y:S02]  /*24f0*/  LOP3.LUT R18, R38, 0x64006400, RZ, 0xfc, !PT ;  /* 0x6400640026127812 */ /* 0x000fe400078efcff */
[C---:B------:R-:W-:Y:S01]  /*2500*/  LOP3.LUT R51, R16.reuse, 0xf000f, RZ, 0xc0, !PT ;  /* 0x000f000f10337812 */ /* 0x040fe200078ec0ff */
[----:B------:R-:W-:Y:S01]  /*2510*/  HADD2 R50, R19, R24 ;  /* 0x0000001813327230 */ /* 0x000fe20000000000 */
[----:B------:R-:W-:Y:S01]  /*2520*/  LOP3.LUT R52, R16, 0xf000f0, RZ, 0xc0, !PT ;  /* 0x00f000f010347812 */ /* 0x000fe200078ec0ff */
[----:B------:R-:W-:Y:S01]  /*2530*/  HFMA2 R49, R18, 0.0625, 0.0625, R23 ;  /* 0x2c002c0012317831 */ /* 0x000fe20000000017 */
[----:B------:R-:W-:-:S02]  /*2540*/  LOP3.LUT R53, R17, 0xf000f, RZ, 0xc0, !PT ;  /* 0x000f000f11357812 */ /* 0x000fc400078ec0ff */
        /* <DEDUP_REMOVED lines=28> */
[----:B------:R-:W-:-:S02]  /*2710*/  HFMA2 R39, R54, 0.0625, 0.0625, R21 ;  /* 0x2c002c0036277831 */ /* 0x000fc40000000015 */
        /* <DEDUP_REMOVED lines=24> */
.L_x_91:
        /* <DEDUP_REMOVED lines=25> */
.L_x_93:
        /* <DEDUP_REMOVED lines=24> */
.L_x_92:
[----:B------:R-:W-:-:S05]  /*2bb0*/  MOV R17, UR11 ;  /* 0x0000000b00117c02 */ /* 0x000fca0008000f00 */
        /* <DEDUP_REMOVED lines=76> */
.L_x_94:
[----:B------:R-:W-:Y:S05]  /*3080*/  @!P1 BRA `(.L_x_95) ;  /* 0x0000000000c09947 */ /* 0x000fea0003800000 */
[----:B------:R-:W-:-:S04]  /*3090*/  PRMT R16, R31, 0x9910, RZ ;  /* 0x000099101f107816 */ /* 0x000fc800000000ff */
[----:B------:R-:W-:-:S13]  /*30a0*/  ISETP.NE.AND P0, PT, R16, RZ, PT ;  /* 0x000000ff1000720c */ /* 0x000fda0003f05270 */
[----:B------:R-:W-:Y:S05]  /*30b0*/  @!P0 BRA `(.L_x_96) ;  /* 0x0000000000548947 */ /* 0x000fea0003800000 */
[----:B------:R-:W0:Y:S02]  /*30c0*/  LDS.128 R16, [UR7] ;  /* 0x00000007ff107984 */ /* 0x000e240008000c00 */
        /* <DEDUP_REMOVED lines=20> */
.L_x_96:
[----:B------:R-:W-:Y:S05]  /*3210*/  BRA.U UP0, `(.L_x_95) ;  /* 0x00000001005c7547 */ /* 0x000fea000b800000 */
[----:B------:R-:W0:Y:S01]  /*3220*/  LDS.128 R16, [UR7+0x100] ;  /* 0x00010007ff107984 */ /* 0x000e220008000c00 */
[----:B------:R-:W-:Y:S01]  /*3230*/  MOV R53, R46 ;  /* 0x0000002e00357202 */ /* 0x000fe20000000f00 */
[----:B------:R-:W-:Y:S02]  /*3240*/  IMAD.MOV.U32 R55, RZ, RZ, R44 ;  /* 0x000000ffff377224 */ /* 0x000fe400078e002c */
        /* <DEDUP_REMOVED lines=20> */
.L_x_95:
        /* <DEDUP_REMOVED lines=77> */
.L_x_97:
[----:B------:R-:W-:Y:S05]  /*3860*/  @!P1 BRA `(.L_x_98) ;  /* 0x0000000000c09947 */ /* 0x000fea0003800000 */
[----:B------:R-:W-:-:S04]  /*3870*/  PRMT R16, R31, 0x9910, RZ ;  /* 0x000099101f107816 */ /* 0x000fc800000000ff */
[----:B------:R-:W-:-:S13]  /*3880*/  ISETP.NE.AND P0, PT, R16, RZ, PT ;  /* 0x000000ff1000720c */ /* 0x000fda0003f05270 */
[----:B------:R-:W-:Y:S05]  /*3890*/  @!P0 BRA `(.L_x_99) ;  /* 0x0000000000548947 */ /* 0x000fea0003800000 */
        /* <DEDUP_REMOVED lines=21> */
.L_x_99:
        /* <DEDUP_REMOVED lines=24> */
.L_x_98:
[----:B------:R-:W-:Y:S01]  /*3b70*/  UIADD3 UR14, UPT, UPT, UR14, 0x20, URZ ;  /* 0x000000200e0e7890 */ /* 0x000fe2000fffe0ff */
[----:B------:R-:W-:Y:S01]  /*3b80*/  MOV R17, UR11 ;  /* 0x0000000b00117c02 */ /* 0x000fe20008000f00 */
[----:B------:R-:W-:Y:S02]  /*3b90*/  UIADD3 UR4, UPT, UPT, UR4, 0x20, URZ ;  /* 0x0000002004047890 */ /* 0x000fe4000fffe0ff */
[----:B------:R-:W-:Y:S02]  /*3ba0*/  UIADD3 UR7, UPT, UPT, UR7, 0x40, URZ ;  /* 0x0000004007077890 */ /* 0x000fe4000fffe0ff */
[----:B------:R-:W-:Y:S01]  /*3bb0*/  ISETP.LE.AND P0, PT, R34, UR14, PT ;  /* 0x0000000e22007c0c */ /* 0x000fe2000bf03270 */
[----:B------:R-:W-:-:S12]  /*3bc0*/  IMAD.WIDE R36, R17, 0x4, R36 ;  /* 0x0000000411247825 */ /* 0x000fd800078e0224 */
[----:B------:R-:W-:Y:S05]  /*3bd0*/  @!P0 BRA `(.L_x_100) ;  /* 0xffffffdc003c8947 */ /* 0x000fea000383ffff */
.L_x_86:
[----:B------:R-:W0:Y:S01]  /*3be0*/  S2UR UR4, SR_CTAID.Y ;  /* 0x00000000000479c3 */ /* 0x000e220000002600 */
[----:B------:R-:W-:Y:S02]  /*3bf0*/  HADD2 R12, R12.H0_H0, R12.H1_H1 ;  /* 0x3000000c0c0c7230 */ /* 0x000fe40000000800 */
[----:B------:R-:W-:-:S05]  /*3c00*/  HADD2 R11, R11.H0_H0, R11.H1_H1 ;  /* 0x3000000b0b0b7230 */ /* 0x000fca0000000800 */
[----:B------:R-:W1:Y:S01]  /*3c10*/  LDC.64 R14, c[0x0][0x3a0] ;  /* 0x0000e800ff0e7b82 */ /* 0x000e620000000a00 */
[----:B------:R-:W-:-:S05]  /*3c20*/  PRMT R12, R12, 0x5410, R11 ;  /* 0x000054100c0c7816 */ /* 0x000fca000000000b */
[----:B------:R-:W-:Y:S01]  /*3c30*/  HMUL2 R17, R12, UR15.H0_H0 ;  /* 0x2000000f0c117c32 */ /* 0x000fe20008000000 */
[----:B0-----:R-:W-:-:S06]  /*3c40*/  UIMAD UR4, UR4, UR11, URZ ;  /* 0x0000000b040472a4 */ /* 0x001fcc000f8e02ff */
[----:B------:R-:W-:-:S04]  /*3c50*/  IMAD.U32 R16, RZ, RZ, UR4 ;  /* 0x00000004ff107e24 */ /* 0x000fc8000f8e00ff */
[----:B------:R-:W-:-:S04]  /*3c60*/  IMAD R13, R16, 0x3, R33 ;  /* 0x00000003100d7824 */ /* 0x000fc800078e0221 */
[----:B-1----:R-:W-:-:S05]  /*3c70*/  IMAD.WIDE R12, R13, 0x2, R14 ;  /* 0x000000020d0c7825 */ /* 0x002fca00078e020e */
[----:B------:R0:W-:Y:S01]  /*3c80*/  ATOM.E.ADD.F16x2.RN.STRONG.GPU P0, RZ, desc[UR12][R12.64], R17 ;  /* 0x800000110cff79a2 */ /* 0x0001e2000c10e10c */
[----:B------:R-:W-:Y:S01]  /*3c90*/  HADD2 R10, R10.H0_H0, R10.H1_H1 ;  /* 0x3000000a0a0a7230 */ /* 0x000fe20000000800 */
[----:B------:R-:W-:Y:S01]  /*3ca0*/  BSSY.RECONVERGENT B0, `(.L_x_101) ;  /* 0x0000011000007945 */ /* 0x000fe20003800200 */
[----:B------:R-:W-:-:S05]  /*3cb0*/  HADD2 R9, R9.H0_H0, R9.H1_H1 ;  /* 0x3000000909097230 */ /* 0x000fca0000000800 */
[----:B------:R-:W-:-:S05]  /*3cc0*/  PRMT R10, R10, 0x5410, R9 ;  /* 0x000054100a0a7816 */ /* 0x000fca0000000009 */
[----:B------:R-:W-:Y:S01]  /*3cd0*/  HMUL2 R15, R10, UR15.H0_H0 ;  /* 0x2000000f0a0f7c32 */ /* 0x000fe20008000000 */
[----:B0-----:R-:W-:Y:S06]  /*3ce0*/  @P0 BRA `(.L_x_102) ;  /* 0x0000000000300947 */ /* 0x001fec0003800000 */
[----:B------:R-:W0:Y:S02]  /*3cf0*/  QSPC.E.S P0, RZ, [R12] ;  /* 0x000000000cff73aa */ /* 0x000e240000000500 */
[----:B0-----:R-:W-:Y:S05]  /*3d00*/  @!P0 BRA `(.L_x_103) ;  /* 0x00000000001c8947 */ /* 0x001fea0003800000 */
[----:B------:R-:W-:-:S04]  /*3d10*/  MOV R10, R12 ;  /* 0x0000000c000a7202 */ /* 0x000fc80000000f00 */
[----:B------:R-:W-:-:S07]  /*3d20*/  MOV R9, R10 ;  /* 0x0000000a00097202 */ /* 0x000fce0000000f00 */
.L_x_104:
[----:B------:R-:W0:Y:S02]  /*3d30*/  LDS R10, [R9] ;  /* 0x00000000090a7984 */ /* 0x000e240000000800 */
[----:B0-----:R-:W-:-:S05]  /*3d40*/  HFMA2 R11, R10, 1, 1, R17 ;  /* 0x3c003c000a0b7831 */ /* 0x001fca0000000011 */
[----:B------:R-:W0:Y:S02]  /*3d50*/  ATOMS.CAST.SPIN P0, [R9], R10, R11 ;  /* 0x0000000a0900758d */ /* 0x000e24000180000b */
[----:B0-----:R-:W-:Y:S05]  /*3d60*/  @!P0 BRA `(.L_x_104) ;  /* 0xfffffffc00f08947 */ /* 0x001fea000383ffff */
[----:B------:R-:W-:Y:S05]  /*3d70*/  BRA `(.L_x_102) ;  /* 0x00000000000c7947 */ /* 0x000fea0003800000 */
.L_x_103:
[----:B------:R-:W2:Y:S02]  /*3d80*/  LD.E R9, desc[UR12][R12.64] ;  /* 0x0000000c0c097980 */ /* 0x000ea4000c101900 */
[----:B--2---:R-:W-:-:S05]  /*3d90*/  IADD3 R9, PT, PT, R17, R9, RZ ;  /* 0x0000000911097210 */ /* 0x004fca0007ffe0ff */
[----:B------:R0:W-:Y:S02]  /*3da0*/  ST.E desc[UR12][R12.64], R9 ;  /* 0x000000090c007985 */ /* 0x0001e4000c10190c */
.L_x_102:
[----:B------:R-:W-:Y:S05]  /*3db0*/  BSYNC.RECONVERGENT B0 ;  /* 0x0000000000007941 */ /* 0x000fea0003800200 */
.L_x_101:
[----:B------:R1:W-:Y:S01]  /*3dc0*/  ATOM.E.ADD.F16x2.RN.STRONG.GPU P0, RZ, desc[UR12][R12.64+0x4], R15 ;  /* 0x8000040f0cff79a2 */ /* 0x0003e2000c10e10c */
[----:B------:R-:W-:Y:S04]  /*3dd0*/  BSSY.RECONVERGENT B0, `(.L_x_105) ;  /* 0x000000e000007945 */ /* 0x000fe80003800200 */
[----:B-1----:R-:W-:Y:S05]  /*3de0*/  @P0 BRA `(.L_x_106) ;  /* 0x0000000000300947 */ /* 0x002fea0003800000 */
[----:B------:R-:W1:Y:S02]  /*3df0*/  QSPC.E.S P0, RZ, [R12+0x4] ;  /* 0x000004000cff73aa */ /* 0x000e640000000500 */
[----:B-1----:R-:W-:Y:S05]  /*3e00*/  @!P0 BRA `(.L_x_107) ;  /* 0x00000000001c8947 */ /* 0x002fea0003800000 */
[----:B------:R-:W-:-:S04]  /*3e10*/  MOV R10, R12 ;  /* 0x0000000c000a7202 */ /* 0x000fc80000000f00 */
[----:B0-----:R-:W-:-:S07]  /*3e20*/  MOV R9, R10 ;  /* 0x0000000a00097202 */ /* 0x001fce0000000f00 */
.L_x_108:
[----:B------:R-:W0:Y:S02]  /*3e30*/  LDS R10, [R9+0x4] ;  /* 0x00000400090a7984 */ /* 0x000e240000000800 */
[----:B0-----:R-:W-:-:S05]  /*3e40*/  HADD2 R11, R10, R15 ;  /* 0x0000000f0a0b7230 */ /* 0x001fca0000000000 */
[----:B------:R-:W0:Y:S02]  /*3e50*/  ATOMS.CAST.SPIN P0, [R9+0x4], R10, R11 ;  /* 0x0000040a0900758d */ /* 0x000e24000180000b */
[----:B0-----:R-:W-:Y:S05]  /*3e60*/  @!P0 BRA `(.L_x_108) ;  /* 0xfffffffc00f08947 */ /* 0x001fea000383ffff */
[----:B------:R-:W-:Y:S05]  /*3e70*/  BRA `(.L_x_106) ;  /* 0x00000000000c7947 */ /* 0x000fea0003800000 */
.L_x_107:
[----:B0-----:R-:W2:Y:S02]  /*3e80*/  LD.E R9, desc[UR12][R12.64+0x4] ;  /* 0x0000040c0c097980 */ /* 0x001ea4000c101900 */
[----:B--2---:R-:W-:-:S05]  /*3e90*/  IADD3 R9, PT, PT, R15, R9, RZ ;  /* 0x000000090f097210 */ /* 0x004fca0007ffe0ff */
[----:B------:R1:W-:Y:S02]  /*3ea0*/  ST.E desc[UR12][R12.64+0x4], R9 ;  /* 0x000004090c007985 */ /* 0x0003e4000c10190c */
.L_x_106:
[----:B------:R-:W-:Y:S05]  /*3eb0*/  BSYNC.RECONVERGENT B0 ;  /* 0x0000000000007941 */ /* 0x000fea0003800200 */
.L_x_105:
[----:B------:R-:W-:Y:S05]  /*3ec0*/  @!P1 EXIT ;  /* 0x000000000000994d */ /* 0x000fea0003800000 */
[----:B------:R-:W-:Y:S02]  /*3ed0*/  HADD2 R8, R8.H0_H0, R8.H1_H1 ;  /* 0x3000000808087230 */ /* 0x000fe40000000800 */
[----:B01----:R-:W-:Y:S02]  /*3ee0*/  IMAD.U32 R9, RZ, RZ, UR11 ;  /* 0x0000000bff097e24 */ /* 0x003fe4000f8e00ff */
[----:B------:R-:W-:Y:S02]  /*3ef0*/  HADD2 R7, R7.H0_H0, R7.H1_H1 ;  /* 0x3000000707077230 */ /* 0x000fe40000000800 */
[----:B------:R-:W-:-:S03]  /*3f00*/  IMAD.WIDE R12, R9, 0x2, R12 ;  /* 0x00000002090c7825 */ /* 0x000fc600078e020c */
        /* <DEDUP_REMOVED lines=13> */
.L_x_112:
[----:B------:R-:W0:Y:S02]  /*3fe0*/  LDS R6, [R5] ;  /* 0x0000000005067984 */ /* 0x000e240000000800 */
[----:B0-----:R-:W-:-:S05]  /*3ff0*/  HFMA2 R7, R6, 1, 1, R9 ;  /* 0x3c003c0006077831 */ /* 0x001fca0000000009 */
[----:B------:R-:W0:Y:S02]  /*4000*/  ATOMS.CAST.SPIN P0, [R5], R6, R7 ;  /* 0x000000060500758d */ /* 0x000e240001800007 */
[----:B0-----:R-:W-:Y:S05]  /*4010*/  @!P0 BRA `(.L_x_112) ;  /* 0xfffffffc00f08947 */ /* 0x001fea000383ffff */
[----:B------:R-:W-:Y:S05]  /*4020*/  BRA `(.L_x_110) ;  /* 0x00000000000c7947 */ /* 0x000fea0003800000 */
.L_x_111:
[----:B------:R-:W2:Y:S02]  /*4030*/  LD.E R5, desc[UR12][R12.64] ;  /* 0x0000000c0c057980 */ /* 0x000ea4000c101900 */
[----:B--2---:R-:W-:-:S05]  /*4040*/  IADD3 R5, PT, PT, R9, R5, RZ ;  /* 0x0000000509057210 */ /* 0x004fca0007ffe0ff */
[----:B------:R0:W-:Y:S02]  /*4050*/  ST.E desc[UR12][R12.64], R5 ;  /* 0x000000050c007985 */ /* 0x0001e4000c10190c */
.L_x_110:
[----:B------:R-:W-:Y:S05]  /*4060*/  BSYNC.RECONVERGENT B0 ;  /* 0x0000000000007941 */ /* 0x000fea0003800200 */
.L_x_109:
[----:B------:R1:W-:Y:S01]  /*4070*/  ATOM.E.ADD.F16x2.RN.STRONG.GPU P0, RZ, desc[UR12][R12.64+0x4], R31 ;  /* 0x8000041f0cff79a2 */ /* 0x0003e2000c10e10c */
[----:B------:R-:W-:Y:S04]  /*4080*/  BSSY.RECONVERGENT B0, `(.L_x_113) ;  /* 0x000000e000007945 */ /* 0x000fe80003800200 */
[----:B-1----:R-:W-:Y:S05]  /*4090*/  @P0 BRA `(.L_x_114) ;  /* 0x0000000000300947 */ /* 0x002fea0003800000 */
[----:B------:R-:W1:Y:S02]  /*40a0*/  QSPC.E.S P0, RZ, [R12+0x4] ;  /* 0x000004000cff73aa */ /* 0x000e640000000500 */
[----:B-1----:R-:W-:Y:S05]  /*40b0*/  @!P0 BRA `(.L_x_115) ;  /* 0x00000000001c8947 */ /* 0x002fea0003800000 */
[----:B------:R-:W-:-:S04]  /*40c0*/  MOV R6, R12 ;  /* 0x0000000c00067202 */ /* 0x000fc80000000f00 */
[----:B0-----:R-:W-:-:S07]  /*40d0*/  MOV R5, R6 ;  /* 0x0000000600057202 */ /* 0x001fce0000000f00 */
.L_x_116:
[----:B------:R-:W0:Y:S02]  /*40e0*/  LDS R6, [R5+0x4] ;  /* 0x0000040005067984 */ /* 0x000e240000000800 */
[----:B0-----:R-:W-:-:S05]  /*40f0*/  HADD2 R7, R6, R31 ;  /* 0x0000001f06077230 */ /* 0x001fca0000000000 */
[----:B------:R-:W0:Y:S02]  /*4100*/  ATOMS.CAST.SPIN P0, [R5+0x4], R6, R7 ;  /* 0x000004060500758d */ /* 0x000e240001800007 */
[----:B0-----:R-:W-:Y:S05]  /*4110*/  @!P0 BRA `(.L_x_116) ;  /* 0xfffffffc00f08947 */ /* 0x001fea000383ffff */
[----:B------:R-:W-:Y:S05]  /*4120*/  BRA `(.L_x_114) ;  /* 0x00000000000c7947 */ /* 0x000fea0003800000 */
.L_x_115:
[----:B0-----:R-:W2:Y:S02]  /*4130*/  LD.E R5, desc[UR12][R12.64+0x4] ;  /* 0x0000040c0c057980 */ /* 0x001ea4000c101900 */
[----:B--2---:R-:W-:-:S05]  /*4140*/  IADD3 R5, PT, PT, R31, R5, RZ ;  /* 0x000000051f057210 */ /* 0x004fca0007ffe0ff */
[----:B------:R1:W-:Y:S02]  /*4150*/  ST.E desc[UR12][R12.64+0x4], R5 ;  /* 0x000004050c007985 */ /* 0x0003e4000c10190c */
.L_x_114:
[----:B------:R-:W-:Y:S05]  /*4160*/  BSYNC.RECONVERGENT B0 ;  /* 0x0000000000007941 */ /* 0x000fea0003800200 */
.L_x_113:
[----:B------:R-:W-:-:S06]  /*4170*/  UISETP.NE.AND UP0, UPT, UR6, 0x2, UPT ;  /* 0x000000020600788c */ /* 0x000fcc000bf05270 */
[----:B------:R-:W-:-:S13]  /*4180*/  PLOP3.LUT P0, PT, PT, PT, UP0, 0x80, 0x8 ;  /* 0x000000000008781c */ /* 0x000fda0003f0f008 */
        /* <DEDUP_REMOVED lines=18> */
.L_x_120:
[----:B------:R-:W0:Y:S02]  /*42b0*/  LDS R2, [R0] ;  /* 0x0000000000027984 */ /* 0x000e240000000800 */
[----:B0-----:R-:W-:-:S05]  /*42c0*/  HFMA2 R3, R2, 1, 1, R5 ;  /* 0x3c003c0002037831 */ /* 0x001fca0000000005 */
[----:B------:R-:W0:Y:S02]  /*42d0*/  ATOMS.CAST.SPIN P0, [R0], R2, R3 ;  /* 0x000000020000758d */ /* 0x000e240001800003 */
[----:B0-----:R-:W-:Y:S05]  /*42e0*/  @!P0 BRA `(.L_x_120) ;  /* 0xfffffffc00f08947 */ /* 0x001fea000383ffff */
[----:B------:R-:W-:Y:S05]  /*42f0*/  BRA `(.L_x_118) ;  /* 0x00000000000c7947 */ /* 0x000fea0003800000 */
.L_x_119:
[----:B------:R-:W2:Y:S02]  /*4300*/  LD.E R0, desc[UR12][R12.64] ;  /* 0x0000000c0c007980 */ /* 0x000ea4000c101900 */
[----:B--2---:R-:W-:-:S05]  /*4310*/  IADD3 R3, PT, PT, R5, R0, RZ ;  /* 0x0000000005037210 */ /* 0x004fca0007ffe0ff */
[----:B------:R0:W-:Y:S02]  /*4320*/  ST.E desc[UR12][R12.64], R3 ;  /* 0x000000030c007985 */ /* 0x0001e4000c10190c */
.L_x_118:
[----:B------:R-:W-:Y:S05]  /*4330*/  BSYNC.RECONVERGENT B0 ;  /* 0x0000000000007941 */ /* 0x000fea0003800200 */
.L_x_117:
[----:B------:R1:W-:Y:S02]  /*4340*/  ATOM.E.ADD.F16x2.RN.STRONG.GPU P0, RZ, desc[UR12][R12.64+0x4], R7 ;  /* 0x800004070cff79a2 */ /* 0x0003e4000c10e10c */
[----:B-1----:R-:W-:Y:S05]  /*4350*/  @P0 EXIT ;  /* 0x000000000000094d */ /* 0x002fea0003800000 */
[----:B------:R-:W1:Y:S02]  /*4360*/  QSPC.E.S P0, RZ, [R12+0x4] ;  /* 0x000004000cff73aa */ /* 0x000e640000000500 */
[----:B-1----:R-:W-:Y:S05]  /*4370*/  @!P0 BRA `(.L_x_121) ;  /* 0x00000000001c8947 */ /* 0x002fea0003800000 */
[----:B------:R-:W-:-:S04]  /*4380*/  MOV R2, R12 ;  /* 0x0000000c00027202 */ /* 0x000fc80000000f00 */
[----:B------:R-:W-:-:S07]  /*4390*/  MOV R0, R2 ;  /* 0x0000000200007202 */ /* 0x000fce0000000f00 */
.L_x_122:
[----:B------:R-:W0:Y:S02]  /*43a0*/  LDS R2, [R0+0x4] ;  /* 0x0000040000027984 */ /* 0x000e240000000800 */
[----:B0-----:R-:W-:-:S05]  /*43b0*/  HADD2 R3, R2, R7 ;  /* 0x0000000702037230 */ /* 0x001fca0000000000 */
[----:B------:R-:W0:Y:S02]  /*43c0*/  ATOMS.CAST.SPIN P0, [R0+0x4], R2, R3 ;  /* 0x000004020000758d */ /* 0x000e240001800003 */
[----:B0-----:R-:W-:Y:S05]  /*43d0*/  @!P0 BRA `(.L_x_122) ;  /* 0xfffffffc00f08947 */ /* 0x001fea000383ffff */
[----:B------:R-:W-:Y:S05]  /*43e0*/  EXIT ;  /* 0x000000000000794d */ /* 0x000fea0003800000 */
.L_x_121:
[----:B------:R-:W0:Y:S02]  /*43f0*/  LD.E R0, desc[UR12][R12.64+0x4] ;  /* 0x0000040c0c007980 */ /* 0x000e24000c101900 */
[----:B0-----:R-:W-:-:S05]  /*4400*/  IADD3 R3, PT, PT, R7, R0, RZ ;  /* 0x0000000007037210 */ /* 0x001fca0007ffe0ff */
[----:B------:R-:W-:Y:S01]  /*4410*/  ST.E desc[UR12][R12.64+0x4], R3 ;  /* 0x000004030c007985 */ /* 0x000fe2000c10190c */
[----:B------:R-:W-:Y:S05]  /*4420*/  EXIT ;  /* 0x000000000000794d */ /* 0x000fea0003800000 */
.L_x_123:
        /* <DEDUP_REMOVED lines=13> */
.L_x_180:


//--------------------- .text._Z28gemm_half_q_half_gptq_kernelILi2ELb1ELb1EEvPK6__halfPKjS4_S2_PS0_iiiiiPKtibS2_i --------------------------
	.section	.text._Z28gemm_half_q_half_gptq_kernelILi2ELb1ELb1EEvPK6__halfPKjS4_S2_PS0_iiiiiPKtibS2_i,"ax",@progbits
	.align	128
        .global         _Z28gemm_half_q_half_gptq_kernelILi2ELb1ELb1EEvPK6__halfPKjS4_S2_PS0_iiiiiPKtibS2_i
        .type           _Z28gemm_half_q_half_gptq_kernelILi2ELb1ELb1EEvPK6__halfPKjS4_S2_PS0_iiiiiPKtibS2_i,@function
        .size           _Z28gemm_half_q_half_gptq_kernelILi2ELb1ELb1EEvPK6__halfPKjS4_S2_PS0_iiiiiPKtibS2_i,(.L_x_181 - _Z28gemm_half_q_half_gptq_kernelILi2ELb1ELb1EEvPK6__halfPKjS4_S2_PS0_iiiiiPKtibS2_i)
        .other          _Z28gemm_half_q_half_gptq_kernelILi2ELb1ELb1EEvPK6__halfPKjS4_S2_PS0_iiiiiPKtibS2_i,@"STO_CUDA_ENTRY STV_DEFAULT"
_Z28gemm_half_q_half_gptq_kernelILi2ELb1ELb1EEvPK6__halfPKjS4_S2_PS0_iiiiiPKtibS2_i:
.text._Z28gemm_half_q_half_gptq_kernelILi2ELb1ELb1EEvPK6__halfPKjS4_S2_PS0_iiiiiPKtibS2_i:
[----:B------:R-:W-:Y:S08]  /*0000*/  LDC R1, c[0x0][0x37c] ;  /* 0x0000df00ff017b82 */ /* 0x000ff00000000800 */
[----:B------:R-:W0:Y:S01]  /*0010*/  S2UR UR9, SR_CTAID.Y ;  /* 0x00000000000979c3 */ /* 0x000e220000002600 */
[----:B------:R-:W1:Y:S01]  /*0020*/  LDCU UR6, c[0x0][0x3a8] ;  /* 0x00007500ff0677ac */ /* 0x000e620008000800 */
[----:B0-----:R-:W-:-:S04]  /*0030*/  USHF.L.U32 UR14, UR9, 0x1, URZ ;  /* 0x00000001090e7899 */ /* 0x001fc800080006ff */
[----:B-1----:R-:W-:-:S04]  /*0040*/  UIADD3 UR6, UPT, UPT, -UR14, UR6, URZ ;  /* 0x000000060e067290 */ /* 0x002fc8000fffe1ff */
[----:B------:R-:W-:-:S06]  /*0050*/  UISETP.GE.AND UP0, UPT, UR6, 0x1, UPT ;  /* 0x000000010600788c */ /* 0x000fcc000bf06270 */
[----:B------:R-:W-:-:S13]  /*0060*/  PLOP3.LUT P0, PT, PT, PT, UP0, 0x80, 0x8 ;  /* 0x000000000008781c */ /* 0x000fda0003f0f008 */
[----:B------:R-:W-:Y:S05]  /*0070*/  @!P0 EXIT ;  /* 0x000000000000894d */ /* 0x000fea0003800000 */
[----:B------:R-:W0:Y:S01]  /*0080*/  LDC R7, c[0x0][0x3d8] ;  /* 0x0000f600ff077b82 */ /* 0x000e220000000800 */
[----:B------:R-:W-:Y:S01]  /*0090*/  UISETP.NE.AND UP0, UPT, UR6, 0x1, UPT ;  /* 0x000000010600788c */ /* 0x000fe2000bf05270 */
[----:B------:R-:W1:Y:S05]  /*00a0*/  LDCU.64 UR12, c[0x0][0x358] ;  /* 0x00006b00ff0c77ac */ /* 0x000e6a0008000a00 */
[----:B------:R-:W-:Y:S01]  /*00b0*/  PLOP3.LUT P1, PT, PT, PT, UP0, 0x80, 0x8 ;  /* 0x000000000008781c */ /* 0x000fe20003f2f008 */
[----:B------:R-:W0:Y:S08]  /*00c0*/  LDC.64 R4, c[0x0][0x3d0] ;  /* 0x0000f400ff047b82 */ /* 0x000e300000000a00 */
[----:B------:R-:W2:Y:S01]  /*00d0*/  LDC.64 R2, c[0x0][0x3d0] ;  /* 0x0000f400ff027b82 */ /* 0x000ea20000000a00 */
[----:B0-----:R-:W-:-:S06]  /*00e0*/  IMAD.WIDE R4, R7, 0x2, R4 ;  /* 0x0000000207047825 */ /* 0x001fcc00078e0204 */
[----:B-1----:R-:W3:Y:S04]  /*00f0*/  @P1 LDG.E.U16 R4, desc[UR12][R4.64] ;  /* 0x0000000c04041981 */ /* 0x002ee8000c1e1500 */
[----:B--2---:R-:W2:Y:S01]  /*0100*/  LDG.E.U16 R2, desc[UR12][R2.64] ;  /* 0x0000000c02027981 */ /* 0x004ea2000c1e1500 */
[----:B---3--:R-:W-:Y:S02]  /*0110*/  @P1 R2UR UR7, R4 ;  /* 0x00000000040712ca */ /* 0x008fe400000e0000 */
[----:B--2---:R-:W-:-:S13]  /*0120*/  R2UR UR16, R2 ;  /* 0x00000000021072ca */ /* 0x004fda00000e0000 */
[----:B------:R-:W-:Y:S02]  /*0130*/  @UP0 ULOP3.LUT UR4, UR7, UR16, URZ, 0xfc, !UPT ;  /* 0x0000001007040292 */ /* 0x000fe4000f8efcff */
[----:B------:R-:W-:-:S04]  /*0140*/  IMAD.U32 R0, RZ, RZ, UR16 ;  /* 0x00000010ff007e24 */ /* 0x000fc8000f8e00ff */
[----:B------:R-:W-:-:S05]  /*0150*/  @P1 IMAD.U32 R0, RZ, RZ, UR4 ;  /* 0x00000004ff001e24 */ /* 0x000fca000f8e00ff */
[----:B------:R-:W-:-:S04]  /*0160*/  PRMT R0, R0, 0x9910, RZ ;  /* 0x0000991000007816 */ /* 0x000fc800000000ff */
[----:B------:R-:W-:-:S13]  /*0170*/  ISETP.NE.AND P0, PT, R0, RZ, PT ;  /* 0x000000ff0000720c */ /* 0x000fda0003f05270 */
[----:B------:R-:W-:Y:S05]  /*0180*/  @!P0 EXIT ;  /* 0x000000000000894d */ /* 0x000fea0003800000 */
[----:B------:R-:W0:Y:S01]  /*0190*/  S2UR UR10, SR_CTAID.Z ;  /* 0x00000000000a79c3 */ /* 0x000e220000002700 */
[----:B------:R-:W1:Y:S01]  /*01a0*/  S2R R2, SR_TID.X ;  /* 0x0000000000027919 */ /* 0x000e620000002100 */
[----:B------:R-:W-:Y:S01]  /*01b0*/  UMOV UR5, 0x2 ;  /* 0x0000000200057882 */ /* 0x000fe20000000000 */
[----:B------:R-:W-:Y:S01]  /*01c0*/  @P1 IMAD.U32 R3, RZ, RZ, UR7 ;  /* 0x00000007ff031e24 */ /* 0x000fe2000f8e00ff */
[----:B------:R-:W-:Y:S01]  /*01d0*/  PRMT R27, RZ, 0x7610, R27 ;  /* 0x00007610ff1b7816 */ /* 0x000fe2000000001b */
[----:B------:R-:W-:Y:S01]  /*01e0*/  USEL UR5, UR5, 0x1, UP0 ;  /* 0x0000000105057887 */ /* 0x000fe20008000000 */
[----:B------:R-:W-:Y:S02]  /*01f0*/  BSSY.RECONVERGENT B0, `(.L_x_124) ;  /* 0x00000bc000007945 */ /* 0x000fe40003800200 */
[----:B------:R-:W2:Y:S01]  /*0200*/  LDC R0, c[0x0][0x3b0] ;  /* 0x0000ec00ff007b82 */ /* 0x000ea20000000800 */
[----:B------:R-:W-:-:S07]  /*0210*/  @P1 PRMT R27, R3, 0x7610, R27 ;  /* 0x00007610031b1816 */ /* 0x000fce000000001b */
[----:B------:R-:W3:Y:S01]  /*0220*/  S2UR UR4, SR_CTAID.X ;  /* 0x00000000000479c3 */ /* 0x000ee20000002500 */
[----:B0-----:R-:W-:-:S06]  /*0230*/  USHF.L.U32 UR15, UR10, 0x7, URZ ;  /* 0x000000070a0f7899 */ /* 0x001fcc00080006ff */
[----:B------:R-:W-:Y:S01]  /*0240*/  MOV R29, UR15 ;  /* 0x0000000f001d7c02 */ /* 0x000fe20008000f00 */
[----:B-1----:R-:W-:-:S03]  /*0250*/  VIADD R4, R2, UR15 ;  /* 0x0000000f02047c36 */ /* 0x002fc60008000000 */
[----:B--2---:R-:W-:-:S04]  /*0260*/  VIADDMNMX R29, R29, 0x80, R0, PT ;  /* 0x000000801d1d7846 */ /* 0x004fc80003800100 */
[----:B------:R-:W-:Y:S01]  /*0270*/  ISETP.GE.AND P0, PT, R4, R29, PT ;  /* 0x0000001d0400720c */ /* 0x000fe20003f06270 */
[----:B---3--:R-:W-:-:S06]  /*0280*/  USHF.L.U32 UR4, UR4, 0x9, URZ ;  /* 0x0000000904047899 */ /* 0x008fcc00080006ff */
[----:B------:R-:W-:-:S06]  /*0290*/  LEA R28, R2, UR4, 0x2 ;  /* 0x00000004021c7c11 */ /* 0x000fcc000f8e10ff */
        /* <DEDUP_REMOVED lines=22> */
[----:B0-----:R-:W-:Y:S02]  /*0400*/  VIADD R3, R3, 0x100 ;  /* 0x0000010003037836 */ /* 0x001fe40000000000 */
[----:B------:R-:W-:-:S06]  /*0410*/  IMAD.IADD R5, R5, 0x1, R0 ;  /* 0x0000000105057824 */ /* 0x000fcc00078e0200 */
[----:B------:R-:W-:Y:S05]  /*0420*/  BRA.U UP0, `(.L_x_127) ;  /* 0x0000000100ec7547 */ /* 0x000fea000b800000 */
[----:B------:R-:W-:Y:S01]  /*0430*/  UIADD3 UR8, UPT, UPT, URZ, -UR7, URZ ;  /* 0x80000007ff087290 */ /* 0x000fe2000fffe0ff */
[----:B------:R-:W-:-:S03]  /*0440*/  PLOP3.LUT P0, PT, PT, PT, PT, 0x80, 0x8 ;  /* 0x000000000008781c */ /* 0x000fc60003f0f070 */
[----:B------:R-:W-:-:S09]  /*0450*/  UISETP.GT.AND UP0, UPT, UR8, 0x3, UPT ;  /* 0x000000030800788c */ /* 0x000fd2000bf04270 */
[----:B------:R-:W-:Y:S05]  /*0460*/  BRA.U !UP0, `(.L_x_128) ;  /* 0x0000000108847547 */ /* 0x000fea000b800000 */
[----:B------:R-:W-:-:S13]  /*0470*/  PLOP3.LUT P0, PT, PT, PT, PT, 0x8, 0x80 ;  /* 0x000000000080781c */ /* 0x000fda0003f0e170 */
.L_x_129:
[C---:B------:R-:W-:Y:S02]  /*0480*/  IADD3 R7, P1, PT, R4.reuse, R5, RZ ;  /* 0x0000000504077210 */ /* 0x040fe40007f3e0ff */
[C---:B------:R-:W-:Y:S02]  /*0490*/  IADD3 R9, PT, PT, R5.reuse, R0, RZ ;  /* 0x0000000005097210 */ /* 0x040fe40007ffe0ff */
[----:B------:R-:W-:Y:S02]  /*04a0*/  LEA.HI.X.SX32 R8, R5, RZ, 0x1, P1 ;  /* 0x000000ff05087211 */ /* 0x000fe400008f0eff */
[----:B------:R-:W-:Y:S01]  /*04b0*/  LEA R6, P1, R7, UR18, 0x1 ;  /* 0x0000001207067c11 */ /* 0x000fe2000f8208ff */
[----:B------:R-:W-:Y:S01]  /*04c0*/  IMAD.IADD R5, R9, 0x1, R0 ;  /* 0x0000000109057824 */ /* 0x000fe200078e0200 */
[----:B------:R-:W-:Y:S02]  /*04d0*/  IADD3 R12, P2, PT, R4, R9, RZ ;  /* 0x00000009040c7210 */ /* 0x000fe40007f5e0ff */
[----:B------:R-:W-:Y:S01]  /*04e0*/  LEA.HI.X R7, R7, UR19, R8, 0x1, P1 ;  /* 0x0000001307077c11 */ /* 0x000fe200088f0c08 */
[----:B------:R-:W-:Y:S01]  /*04f0*/  IMAD.IADD R15, R5, 0x1, R0 ;  /* 0x00000001050f7824 */ /* 0x000fe200078e0200 */
[----:B------:R-:W-:-:S02]  /*0500*/  LEA.HI.X.SX32 R9, R9, RZ, 0x1, P2 ;  /* 0x000000ff09097211 */ /* 0x000fc400010f0eff */
[----:B------:R-:W-:Y:S01]  /*0510*/  IADD3 R11, P3, PT, R4, R5, RZ ;  /* 0x00000005040b7210 */ /* 0x000fe20007f7e0ff */
[----:B------:R-:W2:Y:S01]  /*0520*/  LDG.E.U16.CONSTANT R6, desc[UR12][R6.64] ;  /* 0x0000000c06067981 */ /* 0x000ea2000c1e9500 */
[----:B------:R-:W-:Y:S02]  /*0530*/  LEA R8, P2, R12, UR18, 0x1 ;  /* 0x000000120c087c11 */ /* 0x000fe4000f8408ff */
[----:B------:R-:W-:Y:S02]  /*0540*/  IADD3 R13, P1, PT, R4, R15, RZ ;  /* 0x0000000f040d7210 */ /* 0x000fe40007f3e0ff */
[----:B------:R-:W-:Y:S02]  /*0550*/  LEA.HI.X.SX32 R16, R5, RZ, 0x1, P3 ;  /* 0x000000ff05107211 */ /* 0x000fe400018f0eff */
[----:B------:R-:W-:Y:S02]  /*0560*/  LEA.HI.X R9, R12, UR19, R9, 0x1, P2 ;  /* 0x000000130c097c11 */ /* 0x000fe400090f0c09 */
[----:B------:R-:W-:-:S02]  /*0570*/  LEA.HI.X.SX32 R14, R15, RZ, 0x1, P1 ;  /* 0x000000ff0f0e7211 */ /* 0x000fc400008f0eff */
[----:B------:R-:W-:Y:S01]  /*0580*/  LEA R10, P3, R11, UR18, 0x1 ;  /* 0x000000120b0a7c11 */ /* 0x000fe2000f8608ff */
[----:B------:R-:W3:Y:S01]  /*0590*/  LDG.E.U16.CONSTANT R8, desc[UR12][R8.64] ;  /* 0x0000000c08087981 */ /* 0x000ee2000c1e9500 */
[----:B------:R-:W-:Y:S02]  /*05a0*/  LEA R12, P1, R13, UR18, 0x1 ;  /* 0x000000120d0c7c11 */ /* 0x000fe4000f8208ff */
[----:B------:R-:W-:Y:S02]  /*05b0*/  LEA.HI.X R11, R11, UR19, R16, 0x1, P3 ;  /* 0x000000130b0b7c11 */ /* 0x000fe400098f0c10 */
[----:B------:R-:W-:-:S03]  /*05c0*/  LEA.HI.X R13, R13, UR19, R14, 0x1, P1 ;  /* 0x000000130d0d7c11 */ /* 0x000fc600088f0c0e */
        /* <DEDUP_REMOVED lines=9> */
[----:B0-----:R-:W-:Y:S01]  /*0660*/  VIADD R3, R3, 0x400 ;  /* 0x0000040003037836 */ /* 0x001fe20000000000 */
[----:B------:R-:W-:Y:S06]  /*0670*/  BRA.U !UP0, `(.L_x_129) ;  /* 0xfffffffd08807547 */ /* 0x000fec000b83ffff */
.L_x_128:
[----:B------:R-:W-:-:S04]  /*0680*/  UIADD3 UR8, UPT, UPT, URZ, -UR7, URZ ;  /* 0x80000007ff087290 */ /* 0x000fc8000fffe0ff */
[----:B------:R-:W-:-:S09]  /*0690*/  UISETP.GT.AND UP0, UPT, UR8, 0x1, UPT ;  /* 0x000000010800788c */ /* 0x000fd2000bf04270 */
[----:B------:R-:W-:Y:S05]  /*06a0*/  BRA.U !UP0, `(.L_x_130) ;  /* 0x0000000108447547 */ /* 0x000fea000b800000 */
[----:B------:R-:W-:Y:S01]  /*06b0*/  IMAD.IADD R11, R5, 0x1, R0 ;  /* 0x00000001050b7824 */ /* 0x000fe200078e0200 */
[----:B------:R-:W-:-:S04]  /*06c0*/  IADD3 R7, P0, PT, R4, R5, RZ ;  /* 0x0000000504077210 */ /* 0x000fc80007f1e0ff */
[----:B------:R-:W-:Y:S02]  /*06d0*/  IADD3 R9, P1, PT, R4, R11, RZ ;  /* 0x0000000b04097210 */ /* 0x000fe40007f3e0ff */
[----:B------:R-:W-:Y:S02]  /*06e0*/  LEA.HI.X.SX32 R12, R5, RZ, 0x1, P0 ;  /* 0x000000ff050c7211 */ /* 0x000fe400000f0eff */
[----:B------:R-:W-:Y:S02]  /*06f0*/  LEA.HI.X.SX32 R10, R11, RZ, 0x1, P1 ;  /* 0x000000ff0b0a7211 */ /* 0x000fe400008f0eff */
[----:B------:R-:W-:Y:S02]  /*0700*/  LEA R6, P0, R7, UR18, 0x1 ;  /* 0x0000001207067c11 */ /* 0x000fe4000f8008ff */
[----:B------:R-:W-:Y:S02]  /*0710*/  LEA R8, P1, R9, UR18, 0x1 ;  /* 0x0000001209087c11 */ /* 0x000fe4000f8208ff */
[----:B------:R-:W-:-:S02]  /*0720*/  LEA.HI.X R7, R7, UR19, R12, 0x1, P0 ;  /* 0x0000001307077c11 */ /* 0x000fc400080f0c0c */
[----:B------:R-:W-:-:S03]  /*0730*/  LEA.HI.X R9, R9, UR19, R10, 0x1, P1 ;  /* 0x0000001309097c11 */ /* 0x000fc600088f0c0a */
[----:B------:R-:W2:Y:S04]  /*0740*/  LDG.E.U16.CONSTANT R6, desc[UR12][R6.64] ;  /* 0x0000000c06067981 */ /* 0x000ea8000c1e9500 */
[----:B------:R-:W3:Y:S01]  /*0750*/  LDG.E.U16.CONSTANT R8, desc[UR12][R8.64] ;  /* 0x0000000c08087981 */ /* 0x000ee2000c1e9500 */
[----:B------:R-:W-:Y:S01]  /*0760*/  PLOP3.LUT P0, PT, PT, PT, PT, 0x8, 0x80 ;  /* 0x000000000080781c */ /* 0x000fe20003f0e170 */
[----:B------:R-:W-:Y:S01]  /*0770*/  UIADD3 UR7, UPT, UPT, UR7, 0x2, URZ ;  /* 0x0000000207077890 */ /* 0x000fe2000fffe0ff */
[----:B------:R-:W-:Y:S01]  /*0780*/  IADD3 R5, PT, PT, R11, R0, RZ ;  /* 0x000000000b057210 */ /* 0x000fe20007ffe0ff */
[----:B--2---:R-:W-:Y:S04]  /*0790*/  STS.U16 [R3], R6 ;  /* 0x0000000603007388 */ /* 0x004fe80000000400 */
[----:B---3--:R0:W-:Y:S02]  /*07a0*/  STS.U16 [R3+0x100], R8 ;  /* 0x0001000803007388 */ /* 0x0081e40000000400 */
[----:B0-----:R-:W-:-:S07]  /*07b0*/  VIADD R3, R3, 0x200 ;  /* 0x0000020003037836 */ /* 0x001fce0000000000 */
.L_x_130:
[----:B------:R-:W-:-:S13]  /*07c0*/  ISETP.EQ.AND P1, PT, RZ, UR7, PT ;  /* 0x00000007ff007c0c */ /* 0x000fda000bf22270 */
[----:B------:R-:W-:Y:S05]  /*07d0*/  @!P0 BRA P1, `(.L_x_125) ;  /* 0x0000000400748947 */ /* 0x000fea0000800000 */
.L_x_127:
[----:B------:R-:W-:-:S04]  /*07e0*/  IADD3 R7, P0, PT, R4, R5, RZ ;  /* 0x0000000504077210 */ /* 0x000fc80007f1e0ff */
        /* <DEDUP_REMOVED lines=10> */
[----:B------:R-:W-:Y:S05]  /*0890*/  BRA `(.L_x_125) ;  /* 0x0000000400447947 */ /* 0x000fea0003800000 */
.L_x_126:
[C---:B------:R-:W-:Y:S01]  /*08a0*/  LEA R6, P0, R4.reuse, UR18, 0x1 ;  /* 0x0000001204067c11 */ /* 0x040fe2000f8008ff */
[----:B------:R-:W0:Y:S03]  /*08b0*/  LDCU.64 UR20, c[0x0][0x380] ;  /* 0x00007000ff1477ac */ /* 0x000e260008000a00 */
[----:B------:R-:W-:-:S05]  /*08c0*/  LEA.HI.X R7, R4, UR19, RZ, 0x1, P0 ;  /* 0x0000001304077c11 */ /* 0x000fca00080f0cff */
[----:B------:R1:W5:Y:S01]  /*08d0*/  LDG.E.U16.CONSTANT R16, desc[UR12][R6.64] ;  /* 0x0000000c06107981 */ /* 0x000362000c1e9500 */
[----:B------:R-:W-:Y:S01]  /*08e0*/  UIADD3 UR7, UPT, UPT, URZ, -UR5, URZ ;  /* 0x80000005ff077290 */ /* 0x000fe2000fffe0ff */
[----:B------:R-:W-:-:S03]  /*08f0*/  IMAD R13, R0, UR9, RZ ;  /* 0x00000009000d7c24 */ /* 0x000fc6000f8e02ff */
[----:B------:R-:W-:Y:S01]  /*0900*/  UISETP.GE.AND UP0, UPT, UR7, URZ, UPT ;  /* 0x000000ff0700728c */ /* 0x000fe2000bf06270 */
[----:B------:R-:W-:-:S08]  /*0910*/  IMAD.SHL.U32 R13, R13, 0x2, RZ ;  /* 0x000000020d0d7824 */ /* 0x000fd000078e00ff */
[----:B01----:R-:W-:Y:S05]  /*0920*/  BRA.U UP0, `(.L_x_131) ;  /* 0x0000000100f47547 */ /* 0x003fea000b800000 */
[----:B------:R-:W-:Y:S02]  /*0930*/  UIADD3 UR8, UPT, UPT, URZ, -UR7, URZ ;  /* 0x80000007ff087290 */ /* 0x000fe4000fffe0ff */
[----:B------:R-:W-:Y:S02]  /*0940*/  UPLOP3.LUT UP0, UPT, UPT, UPT, UPT, 0x80, 0x8 ;  /* 0x000000000008789c */ /* 0x000fe40003f0f070 */
[----:B------:R-:W-:-:S09]  /*0950*/  UISETP.GT.AND UP1, UPT, UR8, 0x3, UPT ;  /* 0x000000030800788c */ /* 0x000fd2000bf24270 */
[----:B------:R-:W-:Y:S05]  /*0960*/  BRA.U !UP1, `(.L_x_132) ;  /* 0x0000000109887547 */ /* 0x000fea000b800000 */
[----:B------:R-:W0:Y:S01]  /*0970*/  LDCU.64 UR18, c[0x0][0x380] ;  /* 0x00007000ff1277ac */ /* 0x000e220008000a00 */
[----:B------:R-:W-:-:S11]  /*0980*/  UPLOP3.LUT UP0, UPT, UPT, UPT, UPT, 0x40, 0x4 ;  /* 0x000000000004789c */ /* 0x000fd60003f0e870 */
.L_x_133:
[----:B------:R-:W-:Y:S01]  /*0990*/  IMAD.IADD R7, R13, 0x1, R0 ;  /* 0x000000010d077824 */ /* 0x000fe200078e0200 */
[----:B-----5:R-:W-:-:S04]  /*09a0*/  IADD3 R5, P0, PT, R16, R13, RZ ;  /* 0x0000000d10057210 */ /* 0x020fc80007f1e0ff */
[----:B------:R-:W-:Y:S02]  /*09b0*/  IADD3 R9, PT, PT, R7, R0, RZ ;  /* 0x0000000007097210 */ /* 0x000fe40007ffe0ff */
[----:B------:R-:W-:Y:S02]  /*09c0*/  LEA.HI.X.SX32 R6, R13, RZ, 0x1, P0 ;  /* 0x000000ff0d067211 */ /* 0x000fe400000f0eff */
[----:B0-----:R-:W-:Y:S01]  /*09d0*/  LEA R4, P0, R5, UR18, 0x1 ;  /* 0x0000001205047c11 */ /* 0x001fe2000f8008ff */
[----:B------:R-:W-:Y:S01]  /*09e0*/  IMAD.IADD R13, R9, 0x1, R0 ;  /* 0x00000001090d7824 */ /* 0x000fe200078e0200 */
[----:B------:R-:W-:Y:S02]  /*09f0*/  IADD3 R10, P1, PT, R16, R7, RZ ;  /* 0x00000007100a7210 */ /* 0x000fe40007f3e0ff */
[----:B------:R-:W-:Y:S02]  /*0a00*/  LEA.HI.X R5, R5, UR19, R6, 0x1, P0 ;  /* 0x0000001305057c11 */ /* 0x000fe400080f0c06 */
[----:B------:R-:W-:-:S02]  /*0a10*/  LEA.HI.X.SX32 R7, R7, RZ, 0x1, P1 ;  /* 0x000000ff07077211 */ /* 0x000fc400008f0eff */
[----:B------:R-:W-:Y:S01]  /*0a20*/  LEA R6, P0, R10, UR18, 0x1 ;  /* 0x000000120a067c11 */ /* 0x000fe2000f8008ff */
[----:B------:R-:W2:Y:S01]  /*0a30*/  LDG.E.U16.CONSTANT R4, desc[UR12][R4.64] ;  /* 0x0000000c04047981 */ /* 0x000ea2000c1e9500 */
[C---:B------:R-:W-:Y:S02]  /*0a40*/  IADD3 R14, P2, PT, R16.reuse, R9, RZ ;  /* 0x00000009100e7210 */ /* 0x040fe40007f5e0ff */
[----:B------:R-:W-:Y:S02]  /*0a50*/  IADD3 R11, P3, PT, R16, R13, RZ ;  /* 0x0000000d100b7210 */ /* 0x000fe40007f7e0ff */
[----:B------:R-:W-:Y:S02]  /*0a60*/  LEA.HI.X R7, R10, UR19, R7, 0x1, P0 ;  /* 0x000000130a077c11 */ /* 0x000fe400080f0c07 */
[----:B------:R-:W-:Y:S02]  /*0a70*/  LEA.HI.X.SX32 R9, R9, RZ, 0x1, P2 ;  /* 0x000000ff09097211 */ /* 0x000fe400010f0eff */
[----:B------:R-:W-:Y:S01]  /*0a80*/  LEA R8, P1, R14, UR18, 0x1 ;  /* 0x000000120e087c11 */ /* 0x000fe2000f8208ff */
[----:B------:R-:W3:Y:S01]  /*0a90*/  LDG.E.U16.CONSTANT R6, desc[UR12][R6.64] ;  /* 0x0000000c06067981 */ /* 0x000ee2000c1e9500 */
[----:B------:R-:W-:-:S02]  /*0aa0*/  LEA.HI.X.SX32 R12, R13, RZ, 0x1, P3 ;  /* 0x000000ff0d0c7211 */ /* 0x000fc400018f0eff */
[C---:B------:R-:W-:Y:S02]  /*0ab0*/  LEA R10, P0, R11.reuse, UR18, 0x1 ;  /* 0x000000120b0a7c11 */ /* 0x040fe4000f8008ff */
[----:B------:R-:W-:Y:S02]  /*0ac0*/  LEA.HI.X R9, R14, UR19, R9, 0x1, P1 ;  /* 0x000000130e097c11 */ /* 0x000fe400088f0c09 */
[----:B------:R-:W-:-:S03]  /*0ad0*/  LEA.HI.X R11, R11, UR19, R12, 0x1, P0 ;  /* 0x000000130b0b7c11 */ /* 0x000fc600080f0c0c */
[----:B------:R-:W4:Y:S04]  /*0ae0*/  LDG.E.U16.CONSTANT R8, desc[UR12][R8.64] ;  /* 0x0000000c08087981 */ /* 0x000f28000c1e9500 */
[----:B------:R-:W4:Y:S01]  /*0af0*/  LDG.E.U16.CONSTANT R10, desc[UR12][R10.64] ;  /* 0x0000000c0a0a7981 */ /* 0x000f22000c1e9500 */
[----:B------:R-:W-:-:S04]  /*0b00*/  UIADD3 UR7, UPT, UPT, UR7, 0x4, URZ ;  /* 0x0000000407077890 */ /* 0x000fc8000fffe0ff */
[----:B------:R-:W-:Y:S01]  /*0b10*/  UISETP.GE.AND UP1, UPT, UR7, -0x3, UPT ;  /* 0xfffffffd0700788c */ /* 0x000fe2000bf26270 */
[----:B------:R-:W-:Y:S01]  /*0b20*/  IMAD.IADD R13, R13, 0x1, R0 ;  /* 0x000000010d0d7824 */ /* 0x000fe200078e0200 */
[----:B--2---:R-:W-:Y:S04]  /*0b30*/  STS.U16 [R3], R4 ;  /* 0x0000000403007388 */ /* 0x004fe80000000400 */
[----:B---3--:R-:W-:Y:S04]  /*0b40*/  STS.U16 [R3+0x100], R6 ;  /* 0x0001000603007388 */ /* 0x008fe80000000400 */
[----:B----4-:R-:W-:Y:S04]  /*0b50*/  STS.U16 [R3+0x200], R8 ;  /* 0x0002000803007388 */ /* 0x010fe80000000400 */
[----:B------:R0:W-:Y:S02]  /*0b60*/  STS.U16 [R3+0x300], R10 ;  /* 0x0003000a03007388 */ /* 0x0001e40000000400 */
[----:B0-----:R-:W-:Y:S01]  /*0b70*/  IADD3 R3, PT, PT, R3, 0x400, RZ ;  /* 0x0000040003037810 */ /* 0x001fe20007ffe0ff */
[----:B------:R-:W-:Y:S06]  /*0b80*/  BRA.U !UP1, `(.L_x_133) ;  /* 0xfffffffd09807547 */ /* 0x000fec000b83ffff */
.L_x_132:
[----:B------:R-:W-:-:S04]  /*0b90*/  UIADD3 UR8, UPT, UPT, URZ, -UR7, URZ ;  /* 0x80000007ff087290 */ /* 0x000fc8000fffe0ff */
[----:B------:R-:W-:-:S09]  /*0ba0*/  UISETP.GT.AND UP1, UPT, UR8, 0x1, UPT ;  /* 0x000000010800788c */ /* 0x000fd2000bf24270 */
[----:B------:R-:W-:Y:S05]  /*0bb0*/  BRA.U !UP1, `(.L_x_134) ;  /* 0x0000000109487547 */ /* 0x000fea000b800000 */
[----:B------:R-:W0:Y:S01]  /*0bc0*/  LDCU.64 UR18, c[0x0][0x380] ;  /* 0x00007000ff1277ac */ /* 0x000e220008000a00 */
[----:B------:R-:W-:Y:S01]  /*0bd0*/  IMAD.IADD R9, R13, 0x1, R0 ;  /* 0x000000010d097824 */ /* 0x000fe200078e0200 */
[----:B-----5:R-:W-:-:S04]  /*0be0*/  IADD3 R5, P0, PT, R16, R13, RZ ;  /* 0x0000000d10057210 */ /* 0x020fc80007f1e0ff */
[----:B------:R-:W-:Y:S02]  /*0bf0*/  IADD3 R7, P1, PT, R16, R9, RZ ;  /* 0x0000000910077210 */ /* 0x000fe40007f3e0ff */
[----:B------:R-:W-:Y:S02]  /*0c00*/  LEA.HI.X.SX32 R10, R13, RZ, 0x1, P0 ;  /* 0x000000ff0d0a7211 */ /* 0x000fe400000f0eff */
[----:B------:R-:W-:Y:S02]  /*0c10*/  LEA.HI.X.SX32 R8, R9, RZ, 0x1, P1 ;  /* 0x000000ff09087211 */ /* 0x000fe400008f0eff */
[----:B0-----:R-:W-:Y:S02]  /*0c20*/  LEA R4, P0, R5, UR18, 0x1 ;  /* 0x0000001205047c11 */ /* 0x001fe4000f8008ff */
[----:B------:R-:W-:Y:S02]  /*0c30*/  LEA R6, P1, R7, UR18, 0x1 ;  /* 0x0000001207067c11 */ /* 0x000fe4000f8208ff */
[----:B------:R-:W-:-:S02]  /*0c40*/  LEA.HI.X R5, R5, UR19, R10, 0x1, P0 ;  /* 0x0000001305057c11 */ /* 0x000fc400080f0c0a */
[----:B------:R-:W-:-:S03]  /*0c50*/  LEA.HI.X R7, R7, UR19, R8, 0x1, P1 ;  /* 0x0000001307077c11 */ /* 0x000fc600088f0c08 */
[----:B------:R-:W2:Y:S04]  /*0c60*/  LDG.E.U16.CONSTANT R4, desc[UR12][R4.64] ;  /* 0x0000000c04047981 */ /* 0x000ea8000c1e9500 */
[----:B------:R-:W3:Y:S01]  /*0c70*/  LDG.E.U16.CONSTANT R6, desc[UR12][R6.64] ;  /* 0x0000000c06067981 */ /* 0x000ee2000c1e9500 */
[----:B------:R-:W-:Y:S01]  /*0c80*/  IMAD.IADD R13, R9, 0x1, R0 ;  /* 0x00000001090d7824 */ /* 0x000fe200078e0200 */
[----:B------:R-:W-:Y:S02]  /*0c90*/  UIADD3 UR7, UPT, UPT, UR7, 0x2, URZ ;  /* 0x0000000207077890 */ /* 0x000fe4000fffe0ff */
[----:B------:R-:W-:Y:S01]  /*0ca0*/  UPLOP3.LUT UP0, UPT, UPT, UPT, UPT, 0x40, 0x4 ;  /* 0x000000000004789c */ /* 0x000fe20003f0e870 */
[----:B--2---:R-:W-:Y:S04]  /*0cb0*/  STS.U16 [R3], R4 ;  /* 0x0000000403007388 */ /* 0x004fe80000000400 */
[----:B---3--:R0:W-:Y:S02]  /*0cc0*/  STS.U16 [R3+0x100], R6 ;  /* 0x0001000603007388 */ /* 0x0081e40000000400 */
[----:B0-----:R-:W-:-:S07]  /*0cd0*/  IADD3 R3, PT, PT, R3, 0x200, RZ ;  /* 0x0000020003037810 */ /* 0x001fce0007ffe0ff */
.L_x_134:
[----:B------:R-:W-:-:S09]  /*0ce0*/  UISETP.NE.OR UP0, UPT, UR7, URZ, UP0 ;  /* 0x000000ff0700728c */ /* 0x000fd20008705670 */
[----:B------:R-:W-:Y:S05]  /*0cf0*/  BRA.U !UP0, `(.L_x_125) ;  /* 0x00000001082c7547 */ /* 0x000fea000b800000 */
.L_x_131:
        /* <DEDUP_REMOVED lines=9> */
[----:B0-----:R-:W-:-:S06]  /*0d90*/  VIADD R3, R3, 0x100 ;  /* 0x0000010003037836 */ /* 0x001fcc0000000000 */
[----:B------:R-:W-:Y:S05]  /*0da0*/  BRA.U UP0, `(.L_x_131) ;  /* 0xfffffffd00d47547 */ /* 0x000fea000b83ffff */
.L_x_125:
[----:B------:R-:W-:Y:S05]  /*0db0*/  BSYNC.RECONVERGENT B0 ;  /* 0x0000000000007941 */ /* 0x000fea0003800200 */
.L_x_124:
        /* <DEDUP_REMOVED lines=20> */
.L_x_138:
[C---:B-1----:R-:W-:Y:S01]  /*0f00*/  IADD3 R7, PT, PT, R3.reuse, UR11, RZ ;  /* 0x0000000b03077c10 */ /* 0x042fe2000fffe0ff */
[----:B0-----:R-:W-:Y:S01]  /*0f10*/  IMAD.WIDE R4, R3, 0x2, R12 ;  /* 0x0000000203047825 */ /* 0x001fe200078e020c */
[----:B------:R-:W-:-:S03]  /*0f20*/  UIADD3 UR5, UPT, UPT, UR5, 0x4, URZ ;  /* 0x0000000405057890 */ /* 0x000fc6000fffe0ff */
[C---:B------:R-:W-:Y:S01]  /*0f30*/  VIADD R9, R7.reuse, UR11 ;  /* 0x0000000b07097c36 */ /* 0x040fe20008000000 */
[----:B------:R1:W-:Y:S01]  /*0f40*/  STG.E.64 desc[UR12][R4.64], RZ ;  /* 0x000000ff04007986 */ /* 0x0003e2000c101b0c */
[----:B------:R-:W-:Y:S01]  /*0f50*/  IMAD.WIDE R6, R7, 0x2, R12 ;  /* 0x0000000207067825 */ /* 0x000fe200078e020c */
[----:B------:R-:W-:-:S03]  /*0f60*/  UISETP.GE.AND UP1, UPT, UR5, -0x3, UPT ;  /* 0xfffffffd0500788c */ /* 0x000fc6000bf26270 */
        /* <DEDUP_REMOVED lines=8> */
.L_x_137:
[----:B------:R-:W-:-:S04]  /*0ff0*/  UIADD3 UR4, UPT, UPT, URZ, -UR5, URZ ;  /* 0x80000005ff047290 */ /* 0x000fc8000fffe0ff */
[----:B------:R-:W-:-:S09]  /*1000*/  UISETP.GT.AND UP1, UPT, UR4, 0x1, UPT ;  /* 0x000000010400788c */ /* 0x000fd2000bf24270 */
[----:B------:R-:W-:Y:S05]  /*1010*/  BRA.U !UP1, `(.L_x_139) ;  /* 0x0000000109247547 */ /* 0x000fea000b800000 */
[----:B-1----:R-:W0:Y:S01]  /*1020*/  LDC.64 R6, c[0x0][0x3a0] ;  /* 0x0000e800ff067b82 */ /* 0x002e220000000a00 */
[C---:B------:R-:W-:Y:S01]  /*1030*/  VIADD R9, R3.reuse, UR11 ;  /* 0x0000000b03097c36 */ /* 0x040fe20008000000 */
[----:B------:R-:W-:Y:S02]  /*1040*/  UIADD3 UR5, UPT, UPT, UR5, 0x2, URZ ;  /* 0x0000000205057890 */ /* 0x000fe4000fffe0ff */
[----:B------:R-:W-:Y:S01]  /*1050*/  UPLOP3.LUT UP0, UPT, UPT, UPT, UPT, 0x40, 0x4 ;  /* 0x000000000004789c */ /* 0x000fe20003f0e870 */
[----:B0-----:R-:W-:-:S04]  /*1060*/  IMAD.WIDE R4, R3, 0x2, R6 ;  /* 0x0000000203047825 */ /* 0x001fc800078e0206 */
[C---:B------:R-:W-:Y:S01]  /*1070*/  IMAD.WIDE R6, R9.reuse, 0x2, R6 ;  /* 0x0000000209067825 */ /* 0x040fe200078e0206 */
[----:B------:R0:W-:Y:S03]  /*1080*/  STG.E.64 desc[UR12][R4.64], RZ ;  /* 0x000000ff04007986 */ /* 0x0001e6000c101b0c */
[----:B------:R-:W-:Y:S01]  /*1090*/  VIADD R3, R9, UR11 ;  /* 0x0000000b09037c36 */ /* 0x000fe20008000000 */
[----:B------:R0:W-:Y:S06]  /*10a0*/  STG.E.64 desc[UR12][R6.64], RZ ;  /* 0x000000ff06007986 */ /* 0x0001ec000c101b0c */
.L_x_139:
[----:B------:R-:W-:-:S09]  /*10b0*/  UISETP.NE.OR UP0, UPT, UR5, URZ, UP0 ;  /* 0x000000ff0500728c */ /* 0x000fd20008705670 */
[----:B------:R-:W-:Y:S05]  /*10c0*/  BRA.U !UP0, `(.L_x_135) ;  /* 0x00000001081c7547 */ /* 0x000fea000b800000 */
.L_x_136:
[----:B01----:R-:W0:Y:S02]  /*10d0*/  LDC.64 R4, c[0x0][0x3a0] ;  /* 0x0000e800ff047b82 */ /* 0x003e240000000a00 */
.L_x_140:
[C---:B0-----:R-:W-:Y:S01]  /*10e0*/  IMAD.WIDE R6, R3.reuse, 0x2, R4 ;  /* 0x0000000203067825 */ /* 0x041fe200078e0204 */
[----:B------:R-:W-:Y:S01]  /*10f0*/  UIADD3 UR5, UPT, UPT, UR5, 0x1, URZ ;  /* 0x0000000105057890 */ /* 0x000fe2000fffe0ff */
[----:B------:R-:W-:-:S03]  /*1100*/  IADD3 R3, PT, PT, R3, UR11, RZ ;  /* 0x0000000b03037c10 */ /* 0x000fc6000fffe0ff */
[----:B------:R2:W-:Y:S01]  /*1110*/  STG.E.64 desc[UR12][R6.64], RZ ;  /* 0x000000ff06007986 */ /* 0x0005e2000c101b0c */
[----:B------:R-:W-:-:S09]  /*1120*/  UISETP.NE.AND UP0, UPT, UR5, URZ, UPT ;  /* 0x000000ff0500728c */ /* 0x000fd2000bf05270 */
[----:B--2---:R-:W-:Y:S05]  /*1130*/  BRA.U UP0, `(.L_x_140) ;  /* 0xfffffffd00e87547 */ /* 0x004fea000b83ffff */
.L_x_135:
[----:B------:R-:W0:Y:S01]  /*1140*/  LDCU UR7, c[0x0][0x3b8] ;  /* 0x00007700ff0777ac */ /* 0x000e220008000800 */
[----:B-1----:R-:W-:Y:S02]  /*1150*/  IABS R8, UR15 ;  /* 0x0000000f00087c13 */ /* 0x002fe40008000000 */
[----:B------:R-:W-:Y:S01]  /*1160*/  SHF.L.U32 R26, R2, 0x4, RZ ;  /* 0x00000004021a7819 */ /* 0x000fe200000006ff */
[----:B------:R-:W1:Y:S01]  /*1170*/  LDCU.64 UR18, c[0x0][0x388] ;  /* 0x00007100ff1277ac */ /* 0x000e620008000a00 */
[----:B------:R-:W-:Y:S01]  /*1180*/  R2UR UR8, R8 ;  /* 0x00000000080872ca */ /* 0x000fe200000e0000 */
[----:B0-----:R-:W-:-:S05]  /*1190*/  IMAD.U32 R3, RZ, RZ, UR7 ;  /* 0x00000007ff037e24 */ /* 0x001fca000f8e00ff */
[----:B------:R-:W-:-:S04]  /*11a0*/  IABS R6, R3 ;  /* 0x0000000300067213 */ /* 0x000fc80000000000 */
[----:B------:R-:W0:Y:S08]  /*11b0*/  I2F.RP R3, R6 ;  /* 0x0000000600037306 */ /* 0x000e300000209400 */
[----:B0-----:R-:W0:Y:S02]  /*11c0*/  MUFU.RCP R3, R3 ;  /* 0x0000000300037308 */ /* 0x001e240000001000 */
[----:B0-----:R-:W-:-:S06]  /*11d0*/  VIADD R4, R3, 0xffffffe ;  /* 0x0ffffffe03047836 */ /* 0x001fcc0000000000 */
        /* <DEDUP_REMOVED lines=11> */
[----:B------:R-:W-:-:S04]  /*1290*/  IMAD R3, RZ, RZ, -UR5 ;  /* 0x80000005ff037e24 */ /* 0x000fc8000f8e02ff */
        /* <DEDUP_REMOVED lines=20> */
[----:B------:R-:W-:-:S05]  /*13e0*/  IMAD.U32 R6, RZ, RZ, UR4 ;  /* 0x00000004ff067e24 */ /* 0x000fca000f8e00ff */
        /* <DEDUP_REMOVED lines=8> */
[----:B------:R-:W-:Y:S01]  /*1470*/  LOP3.LUT R26, R26, 0x10, RZ, 0xc0, !PT ;  /* 0x000000101a1a7812 */ /* 0x000fe200078ec0ff */
[----:B------:R-:W1:Y:S01]  /*1480*/  I2F.F16 R11, -0x40 ;  /* 0xffffffc0000b7906 */ /* 0x000e620000200c00 */
[----:B------:R-:W-:Y:S01]  /*1490*/  ISETP.LE.AND P0, PT, R0, UR15, PT ;  /* 0x0000000f00007c0c */ /* 0x000fe2000bf03270 */
[----:B------:R-:W-:-:S04]  /*14a0*/  UIMAD UR4, UR10, UR11, URZ ;  /* 0x0000000b0a0472a4 */ /* 0x000fc8000f8e02ff */
[----:B------:R-:W-:Y:S01]  /*14b0*/  USHF.L.U32 UR4, UR4, 0x4, URZ ;  /* 0x0000000404047899 */ /* 0x000fe200080006ff */
[----:B0-----:R-:W-:-:S05]  /*14c0*/  SHF.R.S32.HI R6, RZ, 0x1f, R28 ;  /* 0x0000001fff067819 */ /* 0x001fca000001141c */
[----:B------:R-:W-:Y:S02]  /*14d0*/  IADD3 R33, P1, PT, R28, UR4, RZ ;  /* 0x000000041c217c10 */ /* 0x000fe4000ff3e0ff */
[----:B-1----:R-:W-:Y:S01]  /*14e0*/  R2UR UR9, R11 ;  /* 0x000000000b0972ca */ /* 0x002fe200000e0000 */
[----:B------:R-:W-:Y:S01]  /*14f0*/  HFMA2 R11, -RZ, RZ, 0, 0 ;  /* 0x00000000ff0b7431 */ /* 0x000fe200000001ff */
[----:B---3--:R-:W-:-:S04]  /*1500*/  SHF.R.U32.HI R2, RZ, R26, R5 ;  /* 0x0000001aff027219 */ /* 0x008fc80000011605 */
[--C-:B------:R-:W-:Y:S02]  /*1510*/  SHF.R.U32.HI R0, RZ, 0x8, R2.reuse ;  /* 0x00000008ff007819 */ /* 0x100fe40000011602 */
[--C-:B------:R-:W-:Y:S02]  /*1520*/  SHF.R.U32.HI R3, RZ, 0x4, R2.reuse ;  /* 0x00000004ff037819 */ /* 0x100fe40000011602 */
[----:B------:R-:W-:Y:S02]  /*1530*/  LOP3.LUT R10, R0, 0xf, RZ, 0xc0, !PT ;  /* 0x0000000f000a7812 */ /* 0x000fe400078ec0ff */
[----:B------:R-:W-:Y:S02]  /*1540*/  SHF.R.U32.HI R0, RZ, 0xc, R2 ;  /* 0x0000000cff007819 */ /* 0x000fe40000011602 */
[----:B------:R-:W-:Y:S01]  /*1550*/  LOP3.LUT R8, R2, 0xf, RZ, 0xc0, !PT ;  /* 0x0000000f02087812 */ /* 0x000fe200078ec0ff */
[----:B------:R-:W-:Y:S01]  /*1560*/  VIADD R17, R10, 0x1 ;  /* 0x000000010a117836 */ /* 0x000fe20000000000 */
[----:B------:R-:W-:Y:S01]  /*1570*/  LOP3.LUT R12, R0, 0xf, RZ, 0xc0, !PT ;  /* 0x0000000f000c7812 */ /* 0x000fe200078ec0ff */
[----:B------:R-:W-:Y:S01]  /*1580*/  VIADD R10, R10, 0xe401 ;  /* 0x0000e4010a0a7836 */ /* 0x000fe20000000000 */
[----:B------:R-:W-:Y:S01]  /*1590*/  LOP3.LUT R9, R3, 0xf, RZ, 0xc0, !PT ;  /* 0x0000000f03097812 */ /* 0x000fe200078ec0ff */
[----:B------:R-:W-:Y:S01]  /*15a0*/  VIADD R4, R8, 0x1 ;  /* 0x0000000108047836 */ /* 0x000fe20000000000 */
[----:B------:R-:W0:Y:S01]  /*15b0*/  I2F.F16 R30, R17 ;  /* 0x00000011001e7306 */ /* 0x000e220000200c00 */
[----:B------:R-:W-:Y:S01]  /*15c0*/  VIADD R18, R12, 0x1 ;  /* 0x000000010c127836 */ /* 0x000fe20000000000 */
[C---:B------:R-:W-:Y:S01]  /*15d0*/  IADD3 R5, PT, PT, R9.reuse, 0x1, RZ ;  /* 0x0000000109057810 */ /* 0x040fe20007ffe0ff */
[----:B------:R-:W-:Y:S01]  /*15e0*/  IMAD.U32 R3, RZ, RZ, UR4 ;  /* 0x00000004ff037e24 */ /* 0x000fe2000f8e00ff */
[----:B------:R-:W-:Y:S01]  /*15f0*/  IADD3 R9, PT, PT, R9, 0xe401, RZ ;  /* 0x0000e40109097810 */ /* 0x000fe20007ffe0ff */
[----:B------:R-:W-:Y:S01]  /*1600*/  VIADD R8, R8, 0xe401 ;  /* 0x0000e40108087836 */ /* 0x000fe20000000000 */
[----:B--2---:R-:W-:Y:S01]  /*1610*/  PRMT R24, R13, 0x5410, R13 ;  /* 0x000054100d187816 */ /* 0x004fe2000000000d */
[----:B------:R-:W-:Y:S01]  /*1620*/  VIADD R12, R12, 0xe401 ;  /* 0x0000e4010c0c7836 */ /* 0x000fe20000000000 */
[----:B------:R-:W1:Y:S01]  /*1630*/  I2F.F16 R15, R4 ;  /* 0x00000004000f7306 */ /* 0x000e620000200c00 */
[----:B------:R-:W-:-:S02]  /*1640*/  LEA.HI.X.SX32 R6, R3, R6, 0x1, P1 ;  /* 0x0000000603067211 */ /* 0x000fc400008f0eff */
[----:B------:R-:W-:Y:S02]  /*1650*/  CS2R R2, SRZ ;  /* 0x0000000000027805 */ /* 0x000fe4000001ff00 */
[C---:B------:R-:W-:Y:S01]  /*1660*/  LEA R32, P1, R33.reuse, UR18, 0x2 ;  /* 0x0000001221207c11 */ /* 0x040fe2000f8210ff */
[----:B------:R-:W-:Y:S01]  /*1670*/  IMAD.MOV.U32 R0, RZ, RZ, RZ ;  /* 0x000000ffff007224 */ /* 0x000fe200078e00ff */
[----:B------:R-:W-:Y:S02]  /*1680*/  PRMT R20, R8, 0x5410, R8 ;  /* 0x0000541008147816 */ /* 0x000fe40000000008 */
[----:B------:R-:W-:Y:S01]  /*1690*/  LEA.HI.X R33, R33, UR19, R6, 0x2, P1 ;  /* 0x0000001321217c11 */ /* 0x000fe200088f1406 */
[----:B-----5:R2:W3:Y:S01]  /*16a0*/  I2F.F16 R16, R5 ;  /* 0x0000000500107306 */ /* 0x0204e20000200c00 */
[----:B0-----:R-:W-:Y:S01]  /*16b0*/  HADD2 R8, -R30.H0_H0, UR9.H0_H0 ;  /* 0x200000091e087e30 */ /* 0x001fe20008000900 */
[----:B------:R-:W-:Y:S02]  /*16c0*/  CS2R R6, SRZ ;  /* 0x0000000000067805 */ /* 0x000fe4000001ff00 */
[----:B------:R-:W-:-:S02]  /*16d0*/  PRMT R23, R13, 0x7632, R13 ;  /* 0x000076320d177816 */ /* 0x000fc4000000000d */
[C-C-:B----4-:R-:W-:Y:S01]  /*16e0*/  PRMT R22, R14.reuse, 0x5410, R14.reuse ;  /* 0x000054100e167816 */ /* 0x150fe2000000000e */
[----:B-1----:R-:W-:Y:S01]  /*16f0*/  HADD2 R19, -R15.H0_H0, UR9.H0_H0 ;  /* 0x200000090f137e30 */ /* 0x002fe20008000900 */
[----:B------:R0:W1:Y:S01]  /*1700*/  I2F.F16 R31, R18 ;  /* 0x00000012001f7306 */ /* 0x0000620000200c00 */
[----:B--2---:R-:W-:Y:S02]  /*1710*/  CS2R R4, SRZ ;  /* 0x0000000000047805 */ /* 0x004fe4000001ff00 */
[----:B------:R-:W-:Y:S01]  /*1720*/  PRMT R21, R14, 0x7632, R14 ;  /* 0x000076320e157816 */ /* 0x000fe2000000000e */
[----:B---3--:R-:W-:Y:S01]  /*1730*/  HADD2 R17, -R16.H0_H0, UR9.H0_H0 ;  /* 0x2000000910117e30 */ /* 0x008fe20008000900 */
[----:B------:R-:W-:Y:S02]  /*1740*/  PRMT R16, R10, 0x5410, R10 ;  /* 0x000054100a107816 */ /* 0x000fe4000000000a */
[----:B0-----:R-:W-:Y:S02]  /*1750*/  PRMT R18, R9, 0x5410, R9 ;  /* 0x0000541009127816 */ /* 0x001fe40000000009 */
[----:B------:R-:W-:Y:S01]  /*1760*/  PRMT R9, R12, 0x5410, R12 ;  /* 0x000054100c097816 */ /* 0x000fe2000000000c */
[----:B-1----:R-:W-:Y:S01]  /*1770*/  HADD2 R31, -R31.H0_H0, UR9.H0_H0 ;  /* 0x200000091f1f7e30 */ /* 0x002fe20008000900 */
[----:B------:R-:W-:Y:S06]  /*1780*/  @P0 BRA `(.L_x_141) ;  /* 0x0000001c00580947 */ /* 0x000fec0003800000 */
[----:B------:R-:W0:Y:S01]  /*1790*/  S2UR UR8, SR_CgaCtaId ;  /* 0x00000000000879c3 */ /* 0x000e220000008800 */
[----:B------:R-:W-:Y:S01]  /*17a0*/  PRMT R2, R27, 0x9910, RZ ;  /* 0x000099101b027816 */ /* 0x000fe200000000ff */
[----:B------:R-:W-:Y:S01]  /*17b0*/  UIADD3 UR4, UPT, UPT, UR15, UR7, URZ ;  /* 0x000000070f047290 */ /* 0x000fe2000fffe0ff */
[----:B------:R-:W-:Y:S01]  /*17c0*/  MOV R10, R31 ;  /* 0x0000001f000a7202 */ /* 0x000fe20000000f00 */
[----:B------:R-:W1:Y:S01]  /*17d0*/  LDCU UR11, c[0x0][0x3ac] ;  /* 0x00007580ff0b77ac */ /* 0x000e620008000800 */
[----:B------:R-:W-:Y:S01]  /*17e0*/  R2UR UR10, R2 ;  /* 0x00000000020a72ca */ /* 0x000fe200000e0000 */
[----:B------:R-:W-:Y:S01]  /*17f0*/  IMAD.MOV.U32 R2, RZ, RZ, RZ ;  /* 0x000000ffff027224 */ /* 0x000fe200078e00ff */
[----:B------:R-:W-:-:S11]  /*1800*/  UMOV UR7, 0x400 ;  /* 0x0000040000077882 */ /* 0x000fd60000000000 */
[----:B------:R-:W-:-:S04]  /*1810*/  UISETP.NE.AND UP0, UPT, UR10, URZ, UPT ;  /* 0x000000ff0a00728c */ /* 0x000fc8000bf05270 */
[----:B------:R-:W-:Y:S02]  /*1820*/  UISETP.EQ.OR UP0, UPT, UR6, 0x1, !UP0 ;  /* 0x000000010600788c */ /* 0x000fe4000c702670 */
[----:B0-----:R-:W-:-:S03]  /*1830*/  ULEA UR7, UR8, UR7, 0x18 ;  /* 0x0000000708077291 */ /* 0x001fc6000f8ec0ff */
[----:B------:R-:W-:Y:S01]  /*1840*/  UMOV UR8, UR4 ;  /* 0x0000000400087c82 */ /* 0x000fe20008000000 */
[----:B-1----:R-:W-:-:S12]  /*1850*/  UIADD3 UR7, UPT, UPT, UR7, 0x100, URZ ;  /* 0x0000010007077890 */ /* 0x002fd8000fffe0ff */
.L_x_151:
[----:B------:R-:W2:Y:S01]  /*1860*/  LDG.E.128.CONSTANT R12, desc[UR12][R32.64] ;  /* 0x0000000c200c7981 */ /* 0x000ea2000c1e9d00 */
[----:B------:R-:W-:Y:S01]  /*1870*/  UISETP.NE.AND UP1, UPT, UR15, UR8, UPT ;  /* 0x000000080f00728c */ /* 0x000fe2000bf25270 */
[----:B------:R-:W-:Y:S01]  /*1880*/  MOV R31, UR11 ;  /* 0x0000000b001f7c02 */ /* 0x000fe20008000f00 */
[----:B------:R-:W-:-:S04]  /*1890*/  UISETP.NE.AND UP2, UPT, UR16, URZ, UPT ;  /* 0x000000ff1000728c */ /* 0x000fc8000bf45270 */
[----:B------:R-:W-:Y:S01]  /*18a0*/  IMAD.WIDE R30, R31, 0x4, R32 ;  /* 0x000000041f1e7825 */ /* 0x000fe200078e0220 */
[C---:B--2---:R-:W-:Y:S02]  /*18b0*/  LOP3.LUT R38, R14.reuse, 0xf000f, RZ, 0xc0, !PT ;  /* 0x000f000f0e267812 */ /* 0x044fe400078ec0ff */
[----:B------:R-:W-:Y:S02]  /*18c0*/  LOP3.LUT R33, R14, 0xf000f0, RZ, 0xc0, !PT ;  /* 0x00f000f00e217812 */ /* 0x000fe400078ec0ff */
[----:B------:R-:W-:Y:S02]  /*18d0*/  SHF.R.U32.HI R40, RZ, 0x8, R14 ;  /* 0x00000008ff287819 */ /* 0x000fe4000001160e */
[C---:B------:R-:W-:Y:S02]  /*18e0*/  LOP3.LUT R14, R15.reuse, 0xf000f, RZ, 0xc0, !PT ;  /* 0x000f000f0f0e7812 */ /* 0x040fe400078ec0ff */
[----:B------:R-:W-:Y:S02]  /*18f0*/  LOP3.LUT R39, R15, 0xf000f0, RZ, 0xc0, !PT ;  /* 0x00f000f00f277812 */ /* 0x000fe400078ec0ff */
[----:B------:R-:W-:-:S02]  /*1900*/  LOP3.LUT R41, R12, 0xf000f, RZ, 0xc0, !PT ;  /* 0x000f000f0c297812 */ /* 0x000fc400078ec0ff */
[----:B------:R-:W-:Y:S02]  /*1910*/  LOP3.LUT R37, R12, 0xf000f0, RZ, 0xc0, !PT ;  /* 0x00f000f00c257812 */ /* 0x000fe400078ec0ff */
[----:B------:R-:W-:Y:S02]  /*1920*/  SHF.R.U32.HI R36, RZ, 0x8, R12 ;  /* 0x00000008ff247819 */ /* 0x000fe4000001160c */
[C---:B------:R-:W-:Y:S02]  /*1930*/  LOP3.LUT R34, R13.reuse, 0xf000f, RZ, 0xc0, !PT ;  /* 0x000f000f0d227812 */ /* 0x040fe400078ec0ff */
[----:B------:R-:W-:Y:S02]  /*1940*/  LOP3.LUT R35, R13, 0xf000f0, RZ, 0xc0, !PT ;  /* 0x00f000f00d237812 */ /* 0x000fe400078ec0ff */
[----:B------:R-:W-:Y:S02]  /*1950*/  SHF.R.U32.HI R32, RZ, 0x8, R13 ;  /* 0x00000008ff207819 */ /* 0x000fe4000001160d */
[----:B------:R-:W-:Y:S01]  /*1960*/  SHF.R.U32.HI R15, RZ, 0x8, R15 ;  /* 0x00000008ff0f7819 */ /* 0x000fe2000001160f */
[----:B------:R-:W-:Y:S06]  /*1970*/  BRA.U UP1, `(.L_x_142) ;  /* 0x0000000101bc7547 */ /* 0x000fec000b800000 */
[----:B------:R-:W0:Y:S08]  /*1980*/  LDC R17, c[0x0][0x3ac] ;  /* 0x0000eb00ff117b82 */ /* 0x000e300000000800 */
[----:B------:R-:W1:Y:S01]  /*1990*/  LDC.64 R8, c[0x0][0x390] ;  /* 0x0000e400ff087b82 */ /* 0x000e620000000a00 */
[----:B0-----:R-:W-:-:S05]  /*19a0*/  IMAD R17, R17, UR5, R17 ;  /* 0x0000000511117c24 */ /* 0x001fca000f8e0211 */
[----:B------:R-:W-:-:S04]  /*19b0*/  SHF.R.S32.HI R10, RZ, 0x1f, R17 ;  /* 0x0000001fff0a7819 */ /* 0x000fc80000011411 */
[----:B------:R-:W-:-:S04]  /*19c0*/  LEA.HI R10, R10, R17, RZ, 0x3 ;  /* 0x000000110a0a7211 */ /* 0x000fc800078f18ff */
[----:B------:R-:W-:-:S05]  /*19d0*/  LEA.HI.SX32 R13, R10, R25, 0x1d ;  /* 0x000000190a0d7211 */ /* 0x000fca00078feaff */
[----:B-1----:R-:W-:Y:S02]  /*19e0*/  IMAD.WIDE R8, R13, 0x4, R8 ;  /* 0x000000040d087825 */ /* 0x002fe400078e0208 */
[----:B------:R-:W0:Y:S04]  /*19f0*/  LDC.64 R12, c[0x0][0x398] ;  /* 0x0000e600ff0c7b82 */ /* 0x000e280000000a00 */
[----:B------:R-:W2:Y:S01]  /*1a00*/  LDG.E.CONSTANT R9, desc[UR12][R8.64] ;  /* 0x0000000c08097981 */ /* 0x000ea2000c1e9900 */
[----:B------:R-:W-:-:S04]  /*1a10*/  IMAD.IADD R17, R28, 0x1, R17 ;  /* 0x000000011c117824 */ /* 0x000fc800078e0211 */
        /* <DEDUP_REMOVED lines=8> */
[--C-:B------:R-:W-:Y:S02]  /*1aa0*/  SHF.R.U32.HI R8, RZ, 0x8, R10.reuse ;  /* 0x00000008ff087819 */ /* 0x100fe4000001160a */
[----:B------:R-:W-:Y:S02]  /*1ab0*/  SHF.R.U32.HI R10, RZ, 0xc, R10 ;  /* 0x0000000cff0a7819 */ /* 0x000fe4000001160a */
[----:B------:R-:W-:Y:S02]  /*1ac0*/  LOP3.LUT R17, R17, 0xf, RZ, 0xc0, !PT ;  /* 0x0000000f11117812 */ /* 0x000fe400078ec0ff */
[----:B------:R-:W-:-:S02]  /*1ad0*/  LOP3.LUT R10, R10, 0xf, RZ, 0xc0, !PT ;  /* 0x0000000f0a0a7812 */ /* 0x000fc400078ec0ff */
[----:B------:R-:W-:Y:S01]  /*1ae0*/  LOP3.LUT R8, R8, 0xf, RZ, 0xc0, !PT ;  /* 0x0000000f08087812 */ /* 0x000fe200078ec0ff */
[----:B------:R-:W-:Y:S01]  /*1af0*/  VIADD R9, R17, 0x1 ;  /* 0x0000000111097836 */ /* 0x000fe20000000000 */
[----:B------:R-:W-:Y:S01]  /*1b00*/  IADD3 R18, PT, PT, R16, 0x1, RZ ;  /* 0x0000000110127810 */ /* 0x000fe20007ffe0ff */
[----:B------:R-:W-:Y:S01]  /*1b10*/  VIADD R22, R10, 0x1 ;  /* 0x000000010a167836 */ /* 0x000fe20000000000 */
[----:B0-----:R-:W-:Y:S01]  /*1b20*/  IADD3 R12, PT, PT, R8, 0x1, RZ ;  /* 0x00000001080c7810 */ /* 0x001fe20007ffe0ff */
[----:B------:R0:W1:Y:S01]  /*1b30*/  I2F.F16 R20, R9 ;  /* 0x0000000900147306 */ /* 0x0000620000200c00 */
[----:B------:R-:W-:Y:S01]  /*1b40*/  IADD3 R16, PT, PT, R16, 0xe401, RZ ;  /* 0x0000e40110107810 */ /* 0x000fe20007ffe0ff */
[----:B------:R-:W-:Y:S01]  /*1b50*/  VIADD R42, R10, 0xe401 ;  /* 0x0000e4010a2a7836 */ /* 0x000fe20000000000 */
[----:B------:R-:W-:Y:S02]  /*1b60*/  IADD3 R13, PT, PT, R8, 0xe401, RZ ;  /* 0x0000e401080d7810 */ /* 0x000fe40007ffe0ff */
[----:B---3--:R-:W-:-:S02]  /*1b70*/  PRMT R24, R23, 0x5410, R23 ;  /* 0x0000541017187816 */ /* 0x008fc40000000017 */
[----:B------:R-:W-:Y:S01]  /*1b80*/  PRMT R23, R23, 0x7632, R23 ;  /* 0x0000763217177816 */ /* 0x000fe20000000017 */
[----:B------:R-:W2:Y:S01]  /*1b90*/  I2F.F16 R18, R18 ;  /* 0x0000001200127306 */ /* 0x000ea20000200c00 */
[----:B0-----:R-:W-:Y:S02]  /*1ba0*/  VIADD R9, R17, 0xe401 ;  /* 0x0000e40111097836 */ /* 0x001fe40000000000 */
[----:B-1----:R-:W-:-:S05]  /*1bb0*/  HADD2 R17, -R20.H0_H0, UR9.H0_H0 ;  /* 0x2000000914117e30 */ /* 0x002fca0008000900 */
[----:B------:R-:W0:Y:S01]  /*1bc0*/  I2F.F16 R22, R22 ;  /* 0x0000001600167306 */ /* 0x000e220000200c00 */
[----:B------:R-:W-:Y:S02]  /*1bd0*/  PRMT R20, R16, 0x5410, R16 ;  /* 0x0000541010147816 */ /* 0x000fe40000000010 */
[----:B------:R-:W-:Y:S01]  /*1be0*/  PRMT R16, R13, 0x5410, R13 ;  /* 0x000054100d107816 */ /* 0x000fe2000000000d */
[----:B--2---:R-:W-:-:S04]  /*1bf0*/  HADD2 R19, -R18.H0_H0, UR9.H0_H0 ;  /* 0x2000000912137e30 */ /* 0x004fc80008000900 */
[----:B------:R-:W1:Y:S01]  /*1c00*/  I2F.F16 R12, R12 ;  /* 0x0000000c000c7306 */ /* 0x000e620000200c00 */
[----:B------:R-:W-:Y:S02]  /*1c10*/  PRMT R18, R9, 0x5410, R9 ;  /* 0x0000541009127816 */ /* 0x000fe40000000009 */
[----:B------:R-:W-:Y:S01]  /*1c20*/  PRMT R9, R42, 0x5410, R42 ;  /* 0x000054102a097816 */ /* 0x000fe2000000002a */
[----:B0-----:R-:W-:Y:S01]  /*1c30*/  HADD2 R10, -R22.H0_H0, UR9.H0_H0 ;  /* 0x20000009160a7e30 */ /* 0x001fe20008000900 */
[C-C-:B----4-:R-:W-:Y:S02]  /*1c40*/  PRMT R22, R21.reuse, 0x5410, R21.reuse ;  /* 0x0000541015167816 */ /* 0x150fe40000000015 */
[----:B------:R-:W-:Y:S01]  /*1c50*/  PRMT R21, R21, 0x7632, R21 ;  /* 0x0000763215157816 */ /* 0x000fe20000000015 */
[----:B-1----:R-:W-:-:S07]  /*1c60*/  HADD2 R8, -R12.H0_H0, UR9.H0_H0 ;  /* 0x200000090c087e30 */ /* 0x002fce0008000900 */
.L_x_142:
[----:B------:R-:W-:Y:S02]  /*1c70*/  LOP3.LUT R44, R36, 0xf000f0, RZ, 0xc0, !PT ;  /* 0x00f000f0242c7812 */ /* 0x000fe400078ec0ff */
[C---:B------:R-:W-:Y:S02]  /*1c80*/  LOP3.LUT R45, R40.reuse, 0xf000f, RZ, 0xc0, !PT ;  /* 0x000f000f282d7812 */ /* 0x040fe400078ec0ff */
[----:B------:R-:W-:Y:S02]  /*1c90*/  LOP3.LUT R42, R37, 0x64006400, RZ, 0xfc, !PT ;  /* 0x64006400252a7812 */ /* 0x000fe400078efcff */
[----:B------:R-:W-:Y:S02]  /*1ca0*/  LOP3.LUT R40, R40, 0xf000f0, RZ, 0xc0, !PT ;  /* 0x00f000f028287812 */ /* 0x000fe400078ec0ff */
[----:B------:R-:W-:Y:S01]  /*1cb0*/  LOP3.LUT R47, R36, 0xf000f, RZ, 0xc0, !PT ;  /* 0x000f000f242f7812 */ /* 0x000fe200078ec0ff */
[----:B------:R-:W-:Y:S01]  /*1cc0*/  HFMA2 R42, R42, 0.0625, 0.0625, R19 ;  /* 0x2c002c002a2a7831 */ /* 0x000fe20000000013 */
[----:B------:R-:W-:-:S02]  /*1cd0*/  LOP3.LUT R37, R34, 0x64006400, RZ, 0xfc, !PT ;  /* 0x6400640022257812 */ /* 0x000fc400078efcff */
[C---:B------:R-:W-:Y:S02]  /*1ce0*/  LOP3.LUT R49, R32.reuse, 0xf000f, RZ, 0xc0, !PT ;  /* 0x000f000f20317812 */ /* 0x040fe400078ec0ff */
[----:B------:R-:W-:Y:S02]  /*1cf0*/  LOP3.LUT R41, R41, 0x64006400, RZ, 0xfc, !PT ;  /* 0x6400640029297812 */ /* 0x000fe400078efcff */
[----:B------:R-:W-:Y:S02]  /*1d00*/  LOP3.LUT R34, R35, 0x64006400, RZ, 0xfc, !PT ;  /* 0x6400640023227812 */ /* 0x000fe400078efcff */
[----:B------:R-:W-:Y:S02]  /*1d10*/  LOP3.LUT R32, R32, 0xf000f0, RZ, 0xc0, !PT ;  /* 0x00f000f020207812 */ /* 0x000fe400078ec0ff */
[C---:B------:R-:W-:Y:S02]  /*1d20*/  LOP3.LUT R12, R15.reuse, 0xf000f, RZ, 0xc0, !PT ;  /* 0x000f000f0f0c7812 */ /* 0x040fe400078ec0ff */
[----:B------:R-:W-:-:S02]  /*1d30*/  LOP3.LUT R13, R15, 0xf000f0, RZ, 0xc0, !PT ;  /* 0x00f000f00f0d7812 */ /* 0x000fc400078ec0ff */
[----:B------:R-:W-:Y:S02]  /*1d40*/  LOP3.LUT R44, R44, 0x64006400, RZ, 0xfc, !PT ;  /* 0x640064002c2c7812 */ /* 0x000fe400078efcff */
[----:B------:R-:W-:Y:S02]  /*1d50*/  LOP3.LUT R35, R38, 0x64006400, RZ, 0xfc, !PT ;  /* 0x6400640026237812 */ /* 0x000fe400078efcff */
[----:B------:R-:W-:Y:S02]  /*1d60*/  LOP3.LUT R36, R14, 0x64006400, RZ, 0xfc, !PT ;  /* 0x640064000e247812 */ /* 0x000fe400078efcff */
[----:B------:R-:W-:Y:S02]  /*1d70*/  LOP3.LUT R45, R45, 0x64006400, RZ, 0xfc, !PT ;  /* 0x640064002d2d7812 */ /* 0x000fe400078efcff */
[----:B------:R-:W-:Y:S01]  /*1d80*/  LOP3.LUT R15, R40, 0x64006400, RZ, 0xfc, !PT ;  /* 0x64006400280f7812 */ /* 0x000fe200078efcff */
[----:B------:R-:W-:Y:S01]  /*1d90*/  HFMA2 R40, R34, 0.0625, 0.0625, R17 ;  /* 0x2c002c0022287831 */ /* 0x000fe20000000011 */
[----:B------:R-:W-:Y:S01]  /*1da0*/  LOP3.LUT R33, R33, 0x64006400, RZ, 0xfc, !PT ;  /* 0x6400640021217812 */ /* 0x000fe200078efcff */
[----:B------:R-:W-:Y:S01]  /*1db0*/  HFMA2 R34, R44, 0.0625, 0.0625, R19 ;  /* 0x2c002c002c227831 */ /* 0x000fe20000000013 */
[----:B------:R-:W-:Y:S01]  /*1dc0*/  LOP3.LUT R43, R39, 0x64006400, RZ, 0xfc, !PT ;  /* 0x64006400272b7812 */ /* 0x000fe200078efcff */
[--C-:B------:R-:W-:Y:S01]  /*1dd0*/  HFMA2 R39, R35, 1, 1, R16.reuse ;  /* 0x3c003c0023277831 */ /* 0x100fe20000000010 */
[----:B------:R-:W-:Y:S01]  /*1de0*/  LOP3.LUT R47, R47, 0x64006400, RZ, 0xfc, !PT ;  /* 0x640064002f2f7812 */ /* 0x000fe200078efcff */
[----:B------:R-:W-:Y:S01]  /*1df0*/  HFMA2 R45, R45, 1, 1, R16 ;  /* 0x3c003c002d2d7831 */ /* 0x000fe20000000010 */
[----:B------:R-:W-:Y:S01]  /*1e00*/  LOP3.LUT R49, R49, 0x64006400, RZ, 0xfc, !PT ;  /* 0x6400640031317812 */ /* 0x000fe200078efcff */
[----:B------:R-:W-:Y:S01]  /*1e10*/  HFMA2 R44, R15, 0.0625, 0.0625, R8 ;  /* 0x2c002c000f2c7831 */ /* 0x000fe20000000008 */
[----:B------:R-:W-:Y:S01]  /*1e20*/  LOP3.LUT R14, R32, 0x64006400, RZ, 0xfc, !PT ;  /* 0x64006400200e7812 */ /* 0x000fe200078efcff */
[----:B------:R-:W-:Y:S01]  /*1e30*/  HFMA2 R32, R41, 1, 1, R20 ;  /* 0x3c003c0029207831 */ /* 0x000fe20000000014 */
[----:B------:R-:W-:Y:S01]  /*1e40*/  LOP3.LUT R12, R12, 0x64006400, RZ, 0xfc, !PT ;  /* 0x640064000c0c7812 */ /* 0x000fe200078efcff */
[----:B------:R-:W-:Y:S01]  /*1e50*/  HADD2 R41, R37, R18 ;  /* 0x0000001225297230 */ /* 0x000fe20000000000 */
[----:B------:R-:W-:Y:S01]  /*1e60*/  LOP3.LUT R13, R13, 0x64006400, RZ, 0xfc, !PT ;  /* 0x640064000d0d7812 */ /* 0x000fe200078efcff */
[----:B------:R-:W-:-:S02]  /*1e70*/  HADD2 R37, R36, R9 ;  /* 0x0000000924257230 */ /* 0x000fc40000000000 */
[----:B------:R-:W-:Y:S02]  /*1e80*/  HFMA2 R38, R33, 0.0625, 0.0625, R8 ;  /* 0x2c002c0021267831 */ /* 0x000fe40000000008 */
[----:B------:R-:W-:Y:S02]  /*1e90*/  HFMA2 R36, R43, 0.0625, 0.0625, R10 ;  /* 0x2c002c002b247831 */ /* 0x000fe4000000000a */
[----:B------:R-:W-:Y:S02]  /*1ea0*/  HFMA2 R35, R47, 1, 1, R20 ;  /* 0x3c003c002f237831 */ /* 0x000fe40000000014 */
[----:B------:R-:W-:Y:S02]  /*1eb0*/  HADD2 R33, R49, R18 ;  /* 0x0000001231217230 */ /* 0x000fe40000000000 */
[----:B------:R-:W-:Y:S02]  /*1ec0*/  HFMA2 R43, R14, 0.0625, 0.0625, R17 ;  /* 0x2c002c000e2b7831 */ /* 0x000fe40000000011 */
[----:B------:R-:W-:-:S02]  /*1ed0*/  HADD2 R46, R12, R9 ;  /* 0x000000090c2e7230 */ /* 0x000fc40000000000 */
        /* <DEDUP_REMOVED lines=23> */
.L_x_143:
[----:B------:R-:W-:Y:S05]  /*2050*/  BRA.U UP0, `(.L_x_144) ;  /* 0x0000000100587547 */ /* 0x000fea000b800000 */
[----:B------:R-:W0:Y:S01]  /*2060*/  LDS.128 R12, [UR7] ;  /* 0x00000007ff0c7984 */ /* 0x000e220008000c00 */
[----:B------:R-:W-:Y:S01]  /*2070*/  MOV R49, R37 ;  /* 0x0000002500317202 */ /* 0x000fe20000000f00 */
        /* <DEDUP_REMOVED lines=20> */
.L_x_144:
[----:B------:R-:W2:Y:S01]  /*21c0*/  LDG.E.128.CONSTANT R12, desc[UR12][R30.64] ;  /* 0x0000000c1e0c7981 */ /* 0x000ea2000c1e9d00 */
[----:B------:R-:W-:-:S04]  /*21d0*/  IMAD.U32 R33, RZ, RZ, UR11 ;  /* 0x0000000bff217e24 */ /* 0x000fc8000f8e00ff */
[----:B------:R-:W-:Y:S01]  /*21e0*/  IMAD.WIDE R32, R33, 0x4, R30 ;  /* 0x0000000421207825 */ /* 0x000fe200078e021e */
[----:B--2---:R-:W-:Y:S02]  /*21f0*/  SHF.R.U32.HI R34, RZ, 0x8, R12 ;  /* 0x00000008ff227819 */ /* 0x004fe4000001160c */
[C---:B------:R-:W-:Y:S02]  /*2200*/  LOP3.LUT R40, R14.reuse, 0xf000f, RZ, 0xc0, !PT ;  /* 0x000f000f0e287812 */ /* 0x040fe400078ec0ff */
[----:B------:R-:W-:Y:S02]  /*2210*/  LOP3.LUT R41, R14, 0xf000f0, RZ, 0xc0, !PT ;  /* 0x00f000f00e297812 */ /* 0x000fe400078ec0ff */
[----:B------:R-:W-:Y:S02]  /*2220*/  SHF.R.U32.HI R14, RZ, 0x8, R14 ;  /* 0x00000008ff0e7819 */ /* 0x000fe4000001160e */
[----:B------:R-:W-:Y:S02]  /*2230*/  SHF.R.U32.HI R35, RZ, 0x8, R13 ;  /* 0x00000008ff237819 */ /* 0x000fe4000001160d */
[----:B------:R-:W-:-:S02]  /*2240*/  LOP3.LUT R43, R12, 0xf000f, RZ, 0xc0, !PT ;  /* 0x000f000f0c2b7812 */ /* 0x000fc400078ec0ff */
[----:B------:R-:W-:Y:S02]  /*2250*/  LOP3.LUT R42, R12, 0xf000f0, RZ, 0xc0, !PT ;  /* 0x00f000f00c2a7812 */ /* 0x000fe400078ec0ff */
[C---:B------:R-:W-:Y:S02]  /*2260*/  LOP3.LUT R39, R13.reuse, 0xf000f, RZ, 0xc0, !PT ;  /* 0x000f000f0d277812 */ /* 0x040fe400078ec0ff */
[----:B------:R-:W-:Y:S02]  /*2270*/  LOP3.LUT R38, R13, 0xf000f0, RZ, 0xc0, !PT ;  /* 0x00f000f00d267812 */ /* 0x000fe400078ec0ff */
[----:B------:R-:W-:Y:S02]  /*2280*/  LOP3.LUT R30, R15, 0xf000f, RZ, 0xc0, !PT ;  /* 0x000f000f0f1e7812 */ /* 0x000fe400078ec0ff */
[----:B------:R-:W-:Y:S02]  /*2290*/  SHF.R.U32.HI R12, RZ, 0x8, R15 ;  /* 0x00000008ff0c7819 */ /* 0x000fe4000001160f */
[----:B------:R-:W-:-:S02]  /*22a0*/  LOP3.LUT R13, R34, 0xf000f, RZ, 0xc0, !PT ;  /* 0x000f000f220d7812 */ /* 0x000fc400078ec0ff */
[----:B------:R-:W-:Y:S02]  /*22b0*/  LOP3.LUT R34, R34, 0xf000f0, RZ, 0xc0, !PT ;  /* 0x00f000f022227812 */ /* 0x000fe400078ec0ff */
[C---:B------:R-:W-:Y:S02]  /*22c0*/  LOP3.LUT R45, R14.reuse, 0xf000f0, RZ, 0xc0, !PT ;  /* 0x00f000f00e2d7812 */ /* 0x040fe400078ec0ff */
[----:B------:R-:W-:Y:S02]  /*22d0*/  LOP3.LUT R44, R15, 0xf000f0, RZ, 0xc0, !PT ;  /* 0x00f000f00f2c7812 */ /* 0x000fe400078ec0ff */
[C---:B------:R-:W-:Y:S02]  /*22e0*/  LOP3.LUT R37, R35.reuse, 0xf000f, RZ, 0xc0, !PT ;  /* 0x000f000f23257812 */ /* 0x040fe400078ec0ff */
[----:B------:R-:W-:Y:S02]  /*22f0*/  LOP3.LUT R36, R35, 0xf000f0, RZ, 0xc0, !PT ;  /* 0x00f000f023247812 */ /* 0x000fe400078ec0ff */
[----:B------:R-:W-:-:S02]  /*2300*/  LOP3.LUT R47, R14, 0xf000f, RZ, 0xc0, !PT ;  /* 0x000f000f0e2f7812 */ /* 0x000fc400078ec0ff */
[----:B------:R-:W-:Y:S02]  /*2310*/  LOP3.LUT R35, R40, 0x64006400, RZ, 0xfc, !PT ;  /* 0x6400640028237812 */ /* 0x000fe400078efcff */
[----:B------:R-:W-:Y:S02]  /*2320*/  LOP3.LUT R14, R30, 0x64006400, RZ, 0xfc, !PT ;  /* 0x640064001e0e7812 */ /* 0x000fe400078efcff */
[C---:B------:R-:W-:Y:S01]  /*2330*/  LOP3.LUT R30, R12.reuse, 0xf000f, RZ, 0xc0, !PT ;  /* 0x000f000f0c1e7812 */ /* 0x040fe200078ec0ff */
[----:B------:R-:W-:Y:S01]  /*2340*/  HFMA2 R35, R35, 1, 1, R16 ;  /* 0x3c003c0023237831 */ /* 0x000fe20000000010 */
[----:B------:R-:W-:Y:S02]  /*2350*/  LOP3.LUT R40, R12, 0xf000f0, RZ, 0xc0, !PT ;  /* 0x00f000f00c287812 */ /* 0x000fe400078ec0ff */
[----:B------:R-:W-:Y:S02]  /*2360*/  LOP3.LUT R34, R34, 0x64006400, RZ, 0xfc, !PT ;  /* 0x6400640022227812 */ /* 0x000fe400078efcff */
[----:B------:R-:W-:-:S02]  /*2370*/  LOP3.LUT R45, R45, 0x64006400, RZ, 0xfc, !PT ;  /* 0x640064002d2d7812 */ /* 0x000fc400078efcff */
[----:B------:R-:W-:Y:S02]  /*2380*/  LOP3.LUT R42, R42, 0x64006400, RZ, 0xfc, !PT ;  /* 0x640064002a2a7812 */ /* 0x000fe400078efcff */
[----:B------:R-:W-:Y:S02]  /*2390*/  LOP3.LUT R39, R39, 0x64006400, RZ, 0xfc, !PT ;  /* 0x6400640027277812 */ /* 0x000fe400078efcff */
        /* <DEDUP_REMOVED lines=8> */
[----:B------:R-:W-:-:S02]  /*2420*/  LOP3.LUT R47, R47, 0x64006400, RZ, 0xfc, !PT ;  /* 0x640064002f2f7812 */ /* 0x000fc400078efcff */
[----:B------:R-:W-:Y:S01]  /*2430*/  LOP3.LUT R43, R43, 0x64006400, RZ, 0xfc, !PT ;  /* 0x640064002b2b7812 */ /* 0x000fe200078efcff */
[--C-:B------:R-:W-:Y:S01]  /*2440*/  HADD2 R41, R41, R20.reuse ;  /* 0x0000001429297230 */ /* 0x100fe20000000000 */
[----:B------:R-:W-:Y:S02]  /*2450*/  LOP3.LUT R37, R37, 0x64006400, RZ, 0xfc, !PT ;  /* 0x6400640025257812 */ /* 0x000fe400078efcff */
[----:B------:R-:W-:Y:S01]  /*2460*/  LOP3.LUT R36, R36, 0x64006400, RZ, 0xfc, !PT ;  /* 0x6400640024247812 */ /* 0x000fe200078efcff */
[----:B------:R-:W-:Y:S01]  /*2470*/  HADD2 R43, R43, R20 ;  /* 0x000000142b2b7230 */ /* 0x000fe20000000000 */
[----:B------:R-:W-:Y:S01]  /*2480*/  LOP3.LUT R12, R30, 0x64006400, RZ, 0xfc, !PT ;  /* 0x640064001e0c7812 */ /* 0x000fe200078efcff */
[--C-:B------:R-:W-:Y:S01]  /*2490*/  HFMA2 R30, R45, 0.0625, 0.0625, R8.reuse ;  /* 0x2c002c002d1e7831 */ /* 0x100fe20000000008 */
[----:B------:R-:W-:Y:S01]  /*24a0*/  LOP3.LUT R13, R40, 0x64006400, RZ, 0xfc, !PT ;  /* 0x64006400280d7812 */ /* 0x000fe200078efcff */
[----:B------:R-:W-:Y:S02]  /*24b0*/  HFMA2 R40, R34, 0.0625, 0.0625, R19 ;  /* 0x2c002c0022287831 */ /* 0x000fe40000000013 */
[----:B------:R-:W-:-:S02]  /*24c0*/  HFMA2 R34, R31, 0.0625, 0.0625, R8 ;  /* 0x2c002c001f227831 */ /* 0x000fc40000000008 */
[----:B------:R-:W-:Y:S02]  /*24d0*/  HADD2 R31, R47, R16 ;  /* 0x000000102f1f7230 */ /* 0x000fe40000000000 */
[----:B------:R-:W-:Y:S02]  /*24e0*/  HFMA2 R45, R15, 0.0625, 0.0625, R10 ;  /* 0x2c002c000f2d7831 */ /* 0x000fe4000000000a */
[----:B------:R-:W-:Y:S02]  /*24f0*/  HADD2 R37, R37, R18 ;  /* 0x0000001225257230 */ /* 0x000fe40000000000 */
        /* <DEDUP_REMOVED lines=25> */
.L_x_145:
[----:B------:R-:W-:Y:S05]  /*2690*/  BRA.U UP0, `(.L_x_146) ;  /* 0x0000000100587547 */ /* 0x000fea000b800000 */
[----:B------:R-:W0:Y:S01]  /*26a0*/  LDS.128 R12, [UR7+0x10] ;  /* 0x00001007ff0c7984 */ /* 0x000e220008000c00 */
        /* <DEDUP_REMOVED lines=21> */
.L_x_146:
        /* <DEDUP_REMOVED lines=77> */
.L_x_147:
        /* <DEDUP_REMOVED lines=23> */
.L_x_148:
[----:B------:R-:W2:Y:S02]  /*2e40*/  LDG.E.128.CONSTANT R12, desc[UR12][R30.64] ;  /* 0x0000000c1e0c7981 */ /* 0x000ea4000c1e9d00 */
[----:B--2---:R-:W-:Y:S02]  /*2e50*/  SHF.R.U32.HI R32, RZ, 0x8, R12 ;  /* 0x00000008ff207819 */ /* 0x004fe4000001160c */
[C---:B------:R-:W-:Y:S02]  /*2e60*/  LOP3.LUT R35, R14.reuse, 0xf000f, RZ, 0xc0, !PT ;  /* 0x000f000f0e237812 */ /* 0x040fe400078ec0ff */
[----:B------:R-:W-:Y:S02]  /*2e70*/  LOP3.LUT R34, R14, 0xf000f0, RZ, 0xc0, !PT ;  /* 0x00f000f00e227812 */ /* 0x000fe400078ec0ff */
[----:B------:R-:W-:Y:S02]  /*2e80*/  SHF.R.U32.HI R14, RZ, 0x8, R14 ;  /* 0x00000008ff0e7819 */ /* 0x000fe4000001160e */
[----:B------:R-:W-:-:S02]  /*2e90*/  LOP3.LUT R39, R13, 0xf000f, RZ, 0xc0, !PT ;  /* 0x000f000f0d277812 */ /* 0x000fc400078ec0ff */
[----:B------:R-:W-:Y:S02]  /*2ea0*/  LOP3.LUT R38, R13, 0xf000f0, RZ, 0xc0, !PT ;  /* 0x00f000f00d267812 */ /* 0x000fe400078ec0ff */
[----:B------:R-:W-:Y:S02]  /*2eb0*/  SHF.R.U32.HI R33, RZ, 0x8, R13 ;  /* 0x00000008ff217819 */ /* 0x000fe4000001160d */
[C---:B------:R-:W-:Y:S02]  /*2ec0*/  LOP3.LUT R43, R12.reuse, 0xf000f, RZ, 0xc0, !PT ;  /* 0x000f000f0c2b7812 */ /* 0x040fe400078ec0ff */
[----:B------:R-:W-:Y:S02]  /*2ed0*/  LOP3.LUT R42, R12, 0xf000f0, RZ, 0xc0, !PT ;  /* 0x00f000f00c2a7812 */ /* 0x000fe400078ec0ff */
[----:B------:R-:W-:Y:S02]  /*2ee0*/  LOP3.LUT R40, R15, 0xf000f, RZ, 0xc0, !PT ;  /* 0x000f000f0f287812 */ /* 0x000fe400078ec0ff */
[----:B------:R-:W-:-:S02]  /*2ef0*/  LOP3.LUT R13, R32, 0xf000f, RZ, 0xc0, !PT ;  /* 0x000f000f200d7812 */ /* 0x000fc400078ec0ff */
[----:B------:R-:W-:Y:S02]  /*2f00*/  SHF.R.U32.HI R12, RZ, 0x8, R15 ;  /* 0x00000008ff0c7819 */ /* 0x000fe4000001160f */
        /* <DEDUP_REMOVED lines=8> */
[C---:B------:R-:W-:Y:S02]  /*2f90*/  LOP3.LUT R34, R12.reuse, 0xf000f, RZ, 0xc0, !PT ;  /* 0x000f000f0c227812 */ /* 0x040fe400078ec0ff */
[----:B------:R-:W-:Y:S01]  /*2fa0*/  LOP3.LUT R40, R12, 0xf000f0, RZ, 0xc0, !PT ;  /* 0x00f000f00c287812 */ /* 0x000fe200078ec0ff */
[----:B------:R-:W-:Y:S01]  /*2fb0*/  HFMA2 R44, R14, 1, 1, R9 ;  /* 0x3c003c000e2c7831 */ /* 0x000fe20000000009 */
[----:B------:R-:W-:-:S02]  /*2fc0*/  LOP3.LUT R32, R32, 0x64006400, RZ, 0xfc, !PT ;  /* 0x6400640020207812 */ /* 0x000fc400078efcff */
[----:B------:R-:W-:Y:S02]  /*2fd0*/  LOP3.LUT R45, R45, 0x64006400, RZ, 0xfc, !PT ;  /* 0x640064002d2d7812 */ /* 0x000fe400078efcff */
        /* <DEDUP_REMOVED lines=21> */
[----:B------:R-:W-:Y:S02]  /*3130*/  HFMA2 R45, R15, 0.0625, 0.0625, R10 ;  /* 0x2c002c000f2d7831 */ /* 0x000fe4000000000a */
[----:B------:R-:W-:Y:S02]  /*3140*/  HADD2 R33, R47, R16 ;  /* 0x000000102f217230 */ /* 0x000fe40000000000 */
        /* <DEDUP_REMOVED lines=26> */
.L_x_149:
[----:B------:R-:W-:Y:S05]  /*32f0*/  BRA.U UP0, `(.L_x_150) ;  /* 0x0000000100587547 */ /* 0x000fea000b800000 */
[----:B------:R-:W0:Y:S01]  /*3300*/  LDS.128 R12, [UR7+0x30] ;  /* 0x00003007ff0c7984 */ /* 0x000e220008000c00 */
[----:B------:R-:W-:Y:S02]  /*3310*/  IMAD.MOV.U32 R49, RZ, RZ, R35 ;  /* 0x000000ffff317224 */ /* 0x000fe400078e0023 */
        /* <DEDUP_REMOVED lines=20> */
.L_x_150:
[----:B------:R-:W-:Y:S01]  /*3460*/  UIADD3 UR15, UPT, UPT, UR15, 0x20, URZ ;  /* 0x000000200f0f7890 */ /* 0x000fe2000fffe0ff */
[----:B------:R-:W-:Y:S01]  /*3470*/  MOV R13, UR11 ;  /* 0x0000000b000d7c02 */ /* 0x000fe20008000f00 */
[----:B------:R-:W-:Y:S02]  /*3480*/  UIADD3 UR4, UPT, UPT, UR4, 0x20, URZ ;  /* 0x0000002004047890 */ /* 0x000fe4000fffe0ff */
[----:B------:R-:W-:Y:S02]  /*3490*/  UIADD3 UR7, UPT, UPT, UR7, 0x40, URZ ;  /* 0x0000004007077890 */ /* 0x000fe4000fffe0ff */
[----:B------:R-:W-:Y:S01]  /*34a0*/  ISETP.LE.AND P0, PT, R29, UR15, PT ;  /* 0x0000000f1d007c0c */ /* 0x000fe2000bf03270 */
[----:B------:R-:W-:-:S04]  /*34b0*/  IMAD.WIDE R30, R13, 0x4, R30 ;  /* 0x000000040d1e7825 */ /* 0x000fc800078e021e */
[----:B------:R-:W-:Y:S01]  /*34c0*/  IMAD.MOV.U32 R32, RZ, RZ, R30 ;  /* 0x000000ffff207224 */ /* 0x000fe200078e001e */
[----:B------:R-:W-:-:S07]  /*34d0*/  MOV R33, R31 ;  /* 0x0000001f00217202 */ /* 0x000fce0000000f00 */
[----:B------:R-:W-:Y:S05]  /*34e0*/  @!P0 BRA `(.L_x_151) ;  /* 0xffffffe000dc8947 */ /* 0x000fea000383ffff */
.L_x_141:
[----:B------:R-:W0:Y:S01]  /*34f0*/  LDC.64 R8, c[0x0][0x3a0] ;  /* 0x0000e800ff087b82 */ /* 0x000e220000000a00 */
[----:B------:R-:W-:Y:S02]  /*3500*/  HADD2 R0, R0.H0_H0, R0.H1_H1 ;  /* 0x3000000000007230 */ /* 0x000fe40000000800 */
[----:B------:R-:W-:Y:S02]  /*3510*/  IMAD.U32 R13, RZ, RZ, UR14 ;  /* 0x0000000eff0d7e24 */ /* 0x000fe4000f8e00ff */
[----:B------:R-:W-:Y:S02]  /*3520*/  HADD2 R10, R11.H0_H0, R11.H1_H1 ;  /* 0x3000000b0b0a7230 */ /* 0x000fe40000000800 */
[----:B------:R-:W-:-:S03]  /*3530*/  IMAD R11, R13, UR11, R28 ;  /* 0x0000000b0d0b7c24 */ /* 0x000fc6000f8e021c */
[----:B------:R-:W-:Y:S01]  /*3540*/  PRMT R0, R0, 0x5410, R10 ;  /* 0x0000541000007816 */ /* 0x000fe2000000000a */
[----:B0-----:R-:W-:-:S04]  /*3550*/  IMAD.WIDE R8, R11, 0x2, R8 ;  /* 0x000000020b087825 */ /* 0x001fc800078e0208 */
[----:B------:R-:W-:-:S05]  /*3560*/  HMUL2 R11, R0, UR16.H0_H0 ;  /* 0x20000010000b7c32 */ /* 0x000fca0008000000 */
[----:B------:R0:W-:Y:S01]  /*3570*/  ATOM.E.ADD.F16x2.RN.STRONG.GPU P0, RZ, desc[UR12][R8.64], R11 ;  /* 0x8000000b08ff79a2 */ /* 0x0001e2000c10e10c */
[----:B------:R-:W-:Y:S01]  /*3580*/  HADD2 R7, R7.H0_H0, R7.H1_H1 ;  /* 0x3000000707077230 */ /* 0x000fe20000000800 */
[----:B------:R-:W-:Y:S01]  /*3590*/  UISETP.NE.AND UP0, UPT, UR6, 0x1, UPT ;  /* 0x000000010600788c */ /* 0x000fe2000bf05270 */
[----:B------:R-:W-:Y:S01]  /*35a0*/  HADD2 R6, R6.H0_H0, R6.H1_H1 ;  /* 0x3000000606067230 */ /* 0x000fe20000000800 */
[----:B------:R-:W-:Y:S04]  /*35b0*/  BSSY.RECONVERGENT B0, `(.L_x_152) ;  /* 0x0000010000007945 */ /* 0x000fe80003800200 */
[----:B------:R-:W-:-:S05]  /*35c0*/  PRMT R7, R7, 0x5410, R6 ;  /* 0x0000541007077816 */ /* 0x000fca0000000006 */
[----:B------:R-:W-:Y:S01]  /*35d0*/  HMUL2 R13, R7, UR16.H0_H0 ;  /* 0x20000010070d7c32 */ /* 0x000fe20008000000 */
[----:B0-----:R-:W-:Y:S06]  /*35e0*/  @P0 BRA `(.L_x_153) ;  /* 0x0000000000300947 */ /* 0x001fec0003800000 */
[----:B------:R-:W0:Y:S02]  /*35f0*/  QSPC.E.S P0, RZ, [R8] ;  /* 0x0000000008ff73aa */ /* 0x000e240000000500 */
[----:B0-----:R-:W-:Y:S05]  /*3600*/  @!P0 BRA `(.L_x_154) ;  /* 0x00000000001c8947 */ /* 0x001fea0003800000 */
[----:B------:R-:W-:-:S04]  /*3610*/  MOV R6, R8 ;  /* 0x0000000800067202 */ /* 0x000fc80000000f00 */
[----:B------:R-:W-:-:S07]  /*3620*/  MOV R0, R6 ;  /* 0x0000000600007202 */ /* 0x000fce0000000f00 */
.L_x_155:
[----:B------:R-:W0:Y:S02]  /*3630*/  LDS R6, [R0] ;  /* 0x0000000000067984 */ /* 0x000e240000000800 */
[----:B0-----:R-:W-:-:S05]  /*3640*/  HFMA2 R7, R6, 1, 1, R11 ;  /* 0x3c003c0006077831 */ /* 0x001fca000000000b */
[----:B------:R-:W0:Y:S02]  /*3650*/  ATOMS.CAST.SPIN P0, [R0], R6, R7 ;  /* 0x000000060000758d */ /* 0x000e240001800007 */
[----:B0-----:R-:W-:Y:S05]  /*3660*/  @!P0 BRA `(.L_x_155) ;  /* 0xfffffffc00f08947 */ /* 0x001fea000383ffff */
[----:B------:R-:W-:Y:S05]  /*3670*/  BRA `(.L_x_153) ;  /* 0x00000000000c7947 */ /* 0x000fea0003800000 */
.L_x_154:
[----:B------:R-:W2:Y:S02]  /*3680*/  LD.E R0, desc[UR12][R8.64] ;  /* 0x0000000c08007980 */ /* 0x000ea4000c101900 */
[----:B--2---:R-:W-:-:S05]  /*3690*/  IMAD.IADD R7, R11, 0x1, R0 ;  /* 0x000000010b077824 */ /* 0x004fca00078e0200 */
[----:B------:R0:W-:Y:S02]  /*36a0*/  ST.E desc[UR12][R8.64], R7 ;  /* 0x0000000708007985 */ /* 0x0001e4000c10190c */
.L_x_153:
[----:B------:R-:W-:Y:S05]  /*36b0*/  BSYNC.RECONVERGENT B0 ;  /* 0x0000000000007941 */ /* 0x000fea0003800200 */
.L_x_152:
[----:B------:R1:W-:Y:S01]  /*36c0*/  ATOM.E.ADD.F16x2.RN.STRONG.GPU P0, RZ, desc[UR12][R8.64+0x4], R13 ;  /* 0x8000040d08ff79a2 */ /* 0x0003e2000c10e10c */
[----:B------:R-:W-:Y:S04]  /*36d0*/  BSSY.RECONVERGENT B0, `(.L_x_156) ;  /* 0x000000e000007945 */ /* 0x000fe80003800200 */
[----:B-1----:R-:W-:Y:S05]  /*36e0*/  @P0 BRA `(.L_x_157) ;  /* 0x0000000000300947 */ /* 0x002fea0003800000 */
[----:B------:R-:W1:Y:S02]  /*36f0*/  QSPC.E.S P0, RZ, [R8+0x4] ;  /* 0x0000040008ff73aa */ /* 0x000e640000000500 */
[----:B-1----:R-:W-:Y:S05]  /*3700*/  @!P0 BRA `(.L_x_158) ;  /* 0x00000000001c8947 */ /* 0x002fea0003800000 */
[----:B------:R-:W-:-:S04]  /*3710*/  MOV R6, R8 ;  /* 0x0000000800067202 */ /* 0x000fc80000000f00 */
[----:B------:R-:W-:-:S07]  /*3720*/  MOV R0, R6 ;  /* 0x0000000600007202 */ /* 0x000fce0000000f00 */
.L_x_159:
[----:B------:R-:W0:Y:S02]  /*3730*/  LDS R6, [R0+0x4] ;  /* 0x0000040000067984 */ /* 0x000e240000000800 */
[----:B0-----:R-:W-:-:S05]  /*3740*/  HADD2 R7, R6, R13 ;  /* 0x0000000d06077230 */ /* 0x001fca0000000000 */
[----:B------:R-:W0:Y:S02]  /*3750*/  ATOMS.CAST.SPIN P0, [R0+0x4], R6, R7 ;  /* 0x000004060000758d */ /* 0x000e240001800007 */
[----:B0-----:R-:W-:Y:S05]  /*3760*/  @!P0 BRA `(.L_x_159) ;  /* 0xfffffffc00f08947 */ /* 0x001fea000383ffff */
[----:B------:R-:W-:Y:S05]  /*3770*/  BRA `(.L_x_157) ;  /* 0x00000000000c7947 */ /* 0x000fea0003800000 */
.L_x_158:
[----:B------:R-:W0:Y:S02]  /*3780*/  LD.E R0, desc[UR12][R8.64+0x4] ;  /* 0x0000040c08007980 */ /* 0x000e24000c101900 */
[----:B0-----:R-:W-:-:S05]  /*3790*/  IMAD.IADD R7, R13, 0x1, R0 ;  /* 0x000000010d077824 */ /* 0x001fca00078e0200 */
[----:B------:R1:W-:Y:S02]  /*37a0*/  ST.E desc[UR12][R8.64+0x4], R7 ;  /* 0x0000040708007985 */ /* 0x0003e4000c10190c */
.L_x_157:
[----:B------:R-:W-:Y:S05]  /*37b0*/  BSYNC.RECONVERGENT B0 ;  /* 0x0000000000007941 */ /* 0x000fea0003800200 */
.L_x_156:
        /* <DEDUP_REMOVED lines=17> */
[----:B------:R-:W-:-:S05]  /*38d0*/  IMAD.MOV.U32 R2, RZ, RZ, R8 ;  /* 0x000000ffff027224 */ /* 0x000fca00078e0008 */
[----:B------:R-:W-:-:S07]  /*38e0*/  MOV R0, R2 ;  /* 0x0000000200007202 */ /* 0x000fce0000000f00 */
.L_x_163:
[----:B------:R-:W0:Y:S02]  /*38f0*/  LDS R2, [R0] ;  /* 0x0000000000027984 */ /* 0x000e240000000800 */
[----:B0-----:R-:W-:-:S05]  /*3900*/  HFMA2 R3, R2, 1, 1, R5 ;  /* 0x3c003c0002037831 */ /* 0x001fca0000000005 */
[----:B------:R-:W0:Y:S02]  /*3910*/  ATOMS.CAST.SPIN P0, [R0], R2, R3 ;  /* 0x000000020000758d */ /* 0x000e240001800003 */
[----:B0-----:R-:W-:Y:S05]  /*3920*/  @!P0 BRA `(.L_x_163) ;  /* 0xfffffffc00f08947 */ /* 0x001fea000383ffff */
[----:B------:R-:W-:Y:S05]  /*3930*/  BRA `(.L_x_161) ;  /* 0x00000000000c7947 */ /* 0x000fea0003800000 */
.L_x_162:
[----:B------:R-:W2:Y:S02]  /*3940*/  LD.E R0, desc[UR12][R8.64] ;  /* 0x0000000c08007980 */ /* 0x000ea4000c101900 */
[----:B--2---:R-:W-:-:S05]  /*3950*/  IADD3 R3, PT, PT, R5, R0, RZ ;  /* 0x0000000005037210 */ /* 0x004fca0007ffe0ff */
[----:B------:R0:W-:Y:S02]  /*3960*/  ST.E desc[UR12][R8.64], R3 ;  /* 0x0000000308007985 */ /* 0x0001e4000c10190c */
.L_x_161:
[----:B------:R-:W-:Y:S05]  /*3970*/  BSYNC.RECONVERGENT B0 ;  /* 0x0000000000007941 */ /* 0x000fea0003800200 */
.L_x_160:
[----:B------:R1:W-:Y:S02]  /*3980*/  ATOM.E.ADD.F16x2.RN.STRONG.GPU P0, RZ, desc[UR12][R8.64+0x4], R27 ;  /* 0x8000041b08ff79a2 */ /* 0x0003e4000c10e10c */
[----:B-1----:R-:W-:Y:S05]  /*3990*/  @P0 EXIT ;  /* 0x000000000000094d */ /* 0x002fea0003800000 */
[----:B------:R-:W1:Y:S02]  /*39a0*/  QSPC.E.S P0, RZ, [R8+0x4] ;  /* 0x0000040008ff73aa */ /* 0x000e640000000500 */
[----:B-1----:R-:W-:Y:S05]  /*39b0*/  @!P0 BRA `(.L_x_164) ;  /* 0x00000000001c8947 */ /* 0x002fea0003800000 */
[----:B------:R-:W-:-:S05]  /*39c0*/  IMAD.MOV.U32 R2, RZ, RZ, R8 ;  /* 0x000000ffff027224 */ /* 0x000fca00078e0008 */
[----:B------:R-:W-:-:S07]  /*39d0*/  MOV R0, R2 ;  /* 0x0000000200007202 */ /* 0x000fce0000000f00 */
.L_x_165:
[----:B------:R-:W0:Y:S02]  /*39e0*/  LDS R2, [R0+0x4] ;  /* 0x0000040000027984 */ /* 0x000e240000000800 */
[----:B0-----:R-:W-:-:S05]  /*39f0*/  HADD2 R3, R2, R27 ;  /* 0x0000001b02037230 */ /* 0x001fca0000000000 */
[----:B------:R-:W0:Y:S02]  /*3a00*/  ATOMS.CAST.SPIN P0, [R0+0x4], R2, R3 ;  /* 0x000004020000758d */ /* 0x000e240001800003 */
[----:B0-----:R-:W-:Y:S05]  /*3a10*/  @!P0 BRA `(.L_x_165) ;  /* 0xfffffffc00f08947 */ /* 0x001fea000383ffff */
[----:B------:R-:W-:Y:S05]  /*3a20*/  EXIT ;  /* 0x000000000000794d */ /* 0x000fea0003800000 */
.L_x_164:
[----:B------:R-:W0:Y:S02]  /*3a30*/  LD.E R0, desc[UR12][R8.64+0x4] ;  /* 0x0000040c08007980 */ /* 0x000e24000c101900 */
[----:B0-----:R-:W-:-:S05]  /*3a40*/  IADD3 R3, PT, PT, R27, R0, RZ ;  /* 0x000000001b037210 */ /* 0x001fca0007ffe0ff */
[----:B------:R-:W-:Y:S01]  /*3a50*/  ST.E desc[UR12][R8.64+0x4], R3 ;  /* 0x0000040308007985 */ /* 0x000fe2000c10190c */
[----:B------:R-:W-:Y:S05]  /*3a60*/  EXIT ;  /* 0x000000000000794d */ /* 0x000fea0003800000 */
.L_x_166:
        /* <DEDUP_REMOVED lines=9> */
.L_x_181:


//--------------------- .text._Z28gemm_half_q_half_gptq_kernelILi1ELb1ELb1EEvPK6__halfPKjS4_S2_PS0_iiiiiPKtibS2_i --------------------------
	.section	.text._Z28gemm_half_q_half_gptq_kernelILi1ELb1ELb1EEvPK6__halfPKjS4_S2_PS0_iiiiiPKtibS2_i,"ax",@progbits
	.align	128
        .global         _Z28gemm_half_q_half_gptq_kernelILi1ELb1ELb1EEvPK6__halfPKjS4_S2_PS0_iiiiiPKtibS2_i
        .type           _Z28gemm_half_q_half_gptq_kernelILi1ELb1ELb1EEvPK6__halfPKjS4_S2_PS0_iiiiiPKtibS2_i,@function
        .size           _Z28gemm_half_q_half_gptq_kernelILi1ELb1ELb1EEvPK6__halfPKjS4_S2_PS0_iiiiiPKtibS2_i,(.L_x_182 - _Z28gemm_half_q_half_gptq_kernelILi1ELb1ELb1EEvPK6__halfPKjS4_S2_PS0_iiiiiPKtibS2_i)
        .other          _Z28gemm_half_q_half_gptq_kernelILi1ELb1ELb1EEvPK6__halfPKjS4_S2_PS0_iiiiiPKtibS2_i,@"STO_CUDA_ENTRY STV_DEFAULT"
_Z28gemm_half_q_half_gptq_kernelILi1ELb1ELb1EEvPK6__halfPKjS4_S2_PS0_iiiiiPKtibS2_i:
.text._Z28gemm_half_q_half_gptq_kernelILi1ELb1ELb1EEvPK6__halfPKjS4_S2_PS0_iiiiiPKtibS2_i:
[----:B------:R-:W-:Y:S08]  /*0000*/  LDC R1, c[0x0][0x37c] ;  /* 0x0000df00ff017b82 */ /* 0x000ff00000000800 */
[----:B------:R-:W0:Y:S08]  /*0010*/  S2UR UR8, SR_CTAID.Y ;  /* 0x00000000000879c3 */ /* 0x000e300000002600 */
[----:B------:R-:W0:Y:S02]  /*0020*/  LDC R0, c[0x0][0x3a8] ;  /* 0x0000ea00ff007b82 */ /* 0x000e240000000800 */
[----:B0-----:R-:W-:-:S13]  /*0030*/  ISETP.LE.AND P0, PT, R0, UR8, PT ;  /* 0x0000000800007c0c */ /* 0x001fda000bf03270 */
[----:B------:R-:W-:Y:S05]  /*0040*/  @P0 EXIT ;  /* 0x000000000000094d */ /* 0x000fea0003800000 */
[----:B------:R-:W0:Y:S01]  /*0050*/  LDC.64 R24, c[0x0][0x3d0] ;  /* 0x0000f400ff187b82 */ /* 0x000e220000000a00 */
[----:B------:R-:W0:Y:S02]  /*0060*/  LDCU.64 UR12, c[0x0][0x358] ;  /* 0x00006b00ff0c77ac */ /* 0x000e240008000a00 */
[----:B0-----:R-:W2:Y:S02]  /*0070*/  LDG.E.U16 R24, desc[UR12][R24.64] ;  /* 0x0000000c18187981 */ /* 0x001ea4000c1e1500 */
[----:B--2---:R-:W-:-:S13]  /*0080*/  ISETP.NE.AND P0, PT, R24, RZ, PT ;  /* 0x000000ff1800720c */ /* 0x004fda0003f05270 */
[----:B------:R-:W-:Y:S05]  /*0090*/  @!P0 EXIT ;  /* 0x000000000000894d */ /* 0x000fea0003800000 */
[----:B------:R-:W0:Y:S01]  /*00a0*/  S2UR UR7, SR_CTAID.Z ;  /* 0x00000000000779c3 */ /* 0x000e220000002700 */
[----:B------:R-:W1:Y:S01]  /*00b0*/  S2R R0, SR_TID.X ;  /* 0x0000000000007919 */ /* 0x000e620000002100 */
[----:B------:R-:W2:Y:S01]  /*00c0*/  LDCU UR9, c[0x0][0x3ac] ;  /* 0x00007580ff0977ac */ /* 0x000ea20008000800 */
[----:B------:R-:W-:Y:S05]  /*00d0*/  BSSY.RECONVERGENT B0, `(.L_x_167) ;  /* 0x000001e000007945 */ /* 0x000fea0003800200 */
[----:B------:R-:W3:Y:S08]  /*00e0*/  LDC R3, c[0x0][0x3b0] ;  /* 0x0000ec00ff037b82 */ /* 0x000ef00000000800 */
[----:B------:R-:W4:Y:S01]  /*00f0*/  S2UR UR6, SR_CTAID.X ;  /* 0x00000000000679c3 */ /* 0x000f220000002500 */
[----:B0-----:R-:W-:-:S06]  /*0100*/  USHF.L.U32 UR11, UR7, 0x7, URZ ;  /* 0x00000007070b7899 */ /* 0x001fcc00080006ff */
[----:B------:R-:W-:Y:S02]  /*0110*/  IMAD.U32 R2, RZ, RZ, UR11 ;  /* 0x0000000bff027e24 */ /* 0x000fe4000f8e00ff */
[----:B-1----:R-:W-:-:S03]  /*0120*/  VIADD R13, R0, UR11 ;  /* 0x0000000b000d7c36 */ /* 0x002fc60008000000 */
[----:B---3--:R-:W-:-:S04]  /*0130*/  VIADDMNMX R25, R2, 0x80, R3, PT ;  /* 0x0000008002197846 */ /* 0x008fc80003800103 */
[----:B------:R-:W-:Y:S01]  /*0140*/  ISETP.GE.AND P0, PT, R13, R25, PT ;  /* 0x000000190d00720c */ /* 0x000fe20003f06270 */
[----:B----4-:R-:W-:-:S06]  /*0150*/  USHF.L.U32 UR6, UR6, 0x9, URZ ;  /* 0x0000000906067899 */ /* 0x010fcc00080006ff */
[----:B------:R-:W-:-:S04]  /*0160*/  LEA R5, R0, UR6, 0x2 ;  /* 0x0000000600057c11 */ /* 0x000fc8000f8e10ff */
[----:B--2---:R-:W-:Y:S02]  /*0170*/  ISETP.GE.AND P1, PT, R5, UR9, PT ;  /* 0x0000000905007c0c */ /* 0x004fe4000bf26270 */
[----:B------:R-:W-:Y:S11]  /*0180*/  @P0 BRA `(.L_x_168) ;  /* 0x0000000000480947 */ /* 0x000ff60003800000 */
[----:B------:R-:W0:Y:S01]  /*0190*/  LDCU.64 UR4, c[0x0][0x3c0] ;  /* 0x00007800ff0477ac */ /* 0x000e220008000a00 */
[----:B------:R-:W1:Y:S01]  /*01a0*/  LDC.64 R6, c[0x0][0x380] ;  /* 0x0000e000ff067b82 */ /* 0x000e620000000a00 */
[----:B0-----:R-:W-:-:S04]  /*01b0*/  ISETP.NE.U32.AND P0, PT, RZ, UR4, PT ;  /* 0x00000004ff007c0c */ /* 0x001fc8000bf05070 */
[----:B------:R-:W-:-:S13]  /*01c0*/  ISETP.NE.AND.EX P0, PT, RZ, UR5, PT, P0 ;  /* 0x00000005ff007c0c */ /* 0x000fda000bf05300 */
[----:B------:R-:W0:Y:S02]  /*01d0*/  @P0 LDC.64 R8, c[0x0][0x3c0] ;  /* 0x0000f000ff080b82 */ /* 0x000e240000000a00 */
[----:B0-----:R-:W-:-:S06]  /*01e0*/  @P0 IMAD.WIDE.U32 R8, R13, 0x2, R8 ;  /* 0x000000020d080825 */ /* 0x001fcc00078e0008 */
[----:B------:R-:W2:Y:S01]  /*01f0*/  @P0 LDG.E.U16.CONSTANT R9, desc[UR12][R8.64] ;  /* 0x0000000c08090981 */ /* 0x000ea2000c1e9500 */
[----:B------:R-:W-:-:S04]  /*0200*/  IMAD R11, R3, UR8, RZ ;  /* 0x00000008030b7c24 */ /* 0x000fc8000f8e02ff */
[----:B-1----:R-:W-:-:S04]  /*0210*/  IMAD.WIDE R6, R11, 0x2, R6 ;  /* 0x000000020b067825 */ /* 0x002fc800078e0206 */
[----:B--2---:R-:W-:-:S05]  /*0220*/  @P0 IMAD.WIDE.U32 R10, R9, 0x2, R6 ;  /* 0x00000002090a0825 */ /* 0x004fca00078e0006 */
[----:B------:R-:W2:Y:S01]  /*0230*/  @P0 LDG.E.U16.CONSTANT R2, desc[UR12][R10.64] ;  /* 0x0000000c0a020981 */ /* 0x000ea2000c1e9500 */
[----:B------:R-:W-:Y:S01]  /*0240*/  @!P0 IMAD.WIDE.U32 R6, R13, 0x2, R6 ;  /* 0x000000020d068825 */ /* 0x000fe200078e0006 */
[----:B------:R-:W0:Y:S01]  /*0250*/  S2UR UR5, SR_CgaCtaId ;  /* 0x00000000000579c3 */ /* 0x000e220000008800 */
[----:B------:R-:W-:-:S03]  /*0260*/  UMOV UR4, 0x400 ;  /* 0x0000040000047882 */ /* 0x000fc60000000000 */
[----:B------:R-:W2:Y:S01]  /*0270*/  @!P0 LDG.E.U16.CONSTANT R2, desc[UR12][R6.64] ;  /* 0x0000000c06028981 */ /* 0x000ea2000c1e9500 */
[----:B0-----:R-:W-:-:S06]  /*0280*/  ULEA UR4, UR5, UR4, 0x18 ;  /* 0x0000000405047291 */ /* 0x001fcc000f8ec0ff */
[----:B------:R-:W-:-:S05]  /*0290*/  LEA R9, R0, UR4, 0x1 ;  /* 0x0000000400097c11 */ /* 0x000fca000f8e08ff */
[----:B--2---:R0:W-:Y:S02]  /*02a0*/  STS.U16 [R9], R2 ;  /* 0x0000000209007388 */ /* 0x0041e40000000400 */
.L_x_168:
[----:B------:R-:W-:Y:S05]  /*02b0*/  BSYNC.RECONVERGENT B0 ;  /* 0x0000000000007941 */ /* 0x000fea0003800200 */
.L_x_167:
[----:B------:R-:W-:Y:S05]  /*02c0*/  @P1 EXIT ;  /* 0x000000000000194d */ /* 0x000fea0003800000 */
[----:B------:R-:W0:Y:S01]  /*02d0*/  LDCU UR8, c[0x0][0x3b8] ;  /* 0x00007700ff0877ac */ /* 0x000e220008000800 */
[----:B------:R-:W-:Y:S01]  /*02e0*/  IABS R8, UR11 ;  /* 0x0000000b00087c13 */ /* 0x000fe20008000000 */
[----:B------:R-:W1:Y:S01]  /*02f0*/  LDCU.64 UR14, c[0x0][0x388] ;  /* 0x00007100ff0e77ac */ /* 0x000e620008000a00 */
[----:B0-----:R-:W-:-:S05]  /*0300*/  IMAD.U32 R2, RZ, RZ, UR8 ;  /* 0x00000008ff027e24 */ /* 0x001fca000f8e00ff */
[----:B------:R-:W-:-:S04]  /*0310*/  IABS R9, R2 ;  /* 0x0000000200097213 */ /* 0x000fc80000000000 */
[----:B------:R-:W0:Y:S08]  /*0320*/  I2F.RP R2, R9 ;  /* 0x0000000900027306 */ /* 0x000e300000209400 */
[----:B0-----:R-:W0:Y:S02]  /*0330*/  MUFU.RCP R2, R2 ;  /* 0x0000000200027308 */ /* 0x001e240000001000 */
[----:B0-----:R-:W-:-:S06]  /*0340*/  VIADD R6, R2, 0xffffffe ;  /* 0x0ffffffe02067836 */ /* 0x001fcc0000000000 */
[----:B------:R0:W2:Y:S02]  /*0350*/  F2I.FTZ.U32.TRUNC.NTZ R7, R6 ;  /* 0x0000000600077305 */ /* 0x0000a4000021f000 */
[----:B0-----:R-:W-:-:S05]  /*0360*/  IMAD.MOV.U32 R6, RZ, RZ, RZ ;  /* 0x000000ffff067224 */ /* 0x001fca00078e00ff */
[----:B------:R-:W-:Y:S01]  /*0370*/  R2UR UR4, R6 ;  /* 0x00000000060472ca */ /* 0x000fe200000e0000 */
[----:B--2---:R-:W-:Y:S01]  /*0380*/  IMAD.MOV R4, RZ, RZ, -R7 ;  /* 0x000000ffff047224 */ /* 0x004fe200078e0a07 */
[----:B------:R-:W-:-:S03]  /*0390*/  R2UR UR5, R7 ;  /* 0x00000000070572ca */ /* 0x000fc600000e0000 */
[----:B------:R-:W-:Y:S02]  /*03a0*/  IMAD R11, R4, R9, RZ ;  /* 0x00000009040b7224 */ /* 0x000fe400078e02ff */
[----:B------:R-:W-:-:S05]  /*03b0*/  IMAD.MOV.U32 R4, RZ, RZ, R8 ;  /* 0x000000ffff047224 */ /* 0x000fca00078e0008 */
[----:B------:R-:W-:-:S03]  /*03c0*/  R2UR UR10, R4 ;  /* 0x00000000040a72ca */ /* 0x000fc600000e0000 */
[----:B------:R-:W-:Y:S02]  /*03d0*/  IMAD.HI.U32 R11, R7, R11, UR4 ;  /* 0x00000004070b7e27 */ /* 0x000fe4000f8e000b */
[----:B------:R-:W0:Y:S03]  /*03e0*/  LDC.64 R6, c[0x0][0x390] ;  /* 0x0000e400ff067b82 */ /* 0x000e260000000a00 */
[----:B------:R-:W-:-:S05]  /*03f0*/  R2UR UR4, R11 ;  /* 0x000000000b0472ca */ /* 0x000fca00000e0000 */
[----:B------:R-:W2:Y:S08]  /*0400*/  LDC.64 R10, c[0x0][0x398] ;  /* 0x0000e600ff0a7b82 */ /* 0x000eb00000000a00 */
[----:B------:R-:W-:Y:S02]  /*0410*/  UIMAD.WIDE.U32 UR4, UR4, UR10, URZ ;  /* 0x0000000a040472a5 */ /* 0x000fe4000f8e00ff */
[----:B------:R-:W-:-:S04]  /*0420*/  ULOP3.LUT UR4, UR11, UR8, URZ, 0x3c, !UPT ;  /* 0x000000080b047292 */ /* 0x000fc8000f8e3cff */
[----:B------:R-:W-:-:S04]  /*0430*/  IMAD R2, RZ, RZ, -UR5 ;  /* 0x80000005ff027e24 */ /* 0x000fc8000f8e02ff */
[----:B------:R-:W-:-:S05]  /*0440*/  IMAD R2, R9, R2, UR10 ;  /* 0x0000000a09027e24 */ /* 0x000fca000f8e0202 */
[----:B------:R-:W-:-:S13]  /*0450*/  ISETP.GT.U32.AND P0, PT, R9, R2, PT ;  /* 0x000000020900720c */ /* 0x000fda0003f04070 */
[----:B------:R-:W-:Y:S01]  /*0460*/  VOTEU.ANY UP0, P0 ;  /* 0x0000000000ff7886 */ /* 0x000fe20000000100 */
[----:B------:R-:W-:-:S04]  /*0470*/  PLOP3.LUT P0, PT, PT, PT, UP0, 0x80, 0x8 ;  /* 0x000000000008781c */ /* 0x000fc80003f0f008 */
[----:B------:R-:W-:Y:S02]  /*0480*/  @!UP0 UIADD3 UR5, UPT, UPT, UR5, 0x1, URZ ;  /* 0x0000000105058890 */ /* 0x000fe4000fffe0ff */
[----:B------:R-:W-:-:S07]  /*0490*/  UISETP.GE.AND UP0, UPT, UR4, URZ, UPT ;  /* 0x000000ff0400728c */ /* 0x000fce000bf06270 */
[----:B------:R-:W-:-:S05]  /*04a0*/  @!P0 IMAD.IADD R2, R2, 0x1, -R9 ;  /* 0x0000000102028824 */ /* 0x000fca00078e0a09 */
        /* <DEDUP_REMOVED lines=13> */
[----:B------:R-:W-:Y:S01]  /*0580*/  LEA.HI.SX32 R9, R2, R23, 0x1d ;  /* 0x0000001702097211 */ /* 0x000fe200078feaff */
[----:B------:R-:W3:Y:S04]  /*0590*/  LDCU.U8 UR4, c[0x0][0x3cc] ;  /* 0x00007980ff0477ac */ /* 0x000ee80008000000 */
[----:B0-----:R-:W-:-:S06]  /*05a0*/  IMAD.WIDE R6, R9, 0x4, R6 ;  /* 0x0000000409067825 */ /* 0x001fcc00078e0206 */
[----:B------:R-:W4:Y:S01]  /*05b0*/  LDG.E.CONSTANT R7, desc[UR12][R6.64] ;  /* 0x0000000c06077981 */ /* 0x000f22000c1e9900 */
[----:B------:R-:W-:-:S04]  /*05c0*/  VIADD R9, R5, UR10 ;  /* 0x0000000a05097c36 */ /* 0x000fc80008000000 */
[----:B--2---:R-:W-:-:S05]  /*05d0*/  IMAD.WIDE R10, R9, 0x2, R10 ;  /* 0x00000002090a7825 */ /* 0x004fca00078e020a */
[----:B------:R-:W2:Y:S04]  /*05e0*/  LDG.E.CONSTANT R4, desc[UR12][R10.64] ;  /* 0x0000000c0a047981 */ /* 0x000ea8000c1e9900 */
[----:B------:R0:W5:Y:S01]  /*05f0*/  LDG.E.CONSTANT R8, desc[UR12][R10.64+0x4] ;  /* 0x0000040c0a087981 */ /* 0x000162000c1e9900 */
[----:B---3--:R-:W-:Y:S01]  /*0600*/  UPRMT UR4, UR4, 0x8880, URZ ;  /* 0x0000888004047896 */ /* 0x008fe200080000ff */
[----:B------:R-:W-:Y:S01]  /*0610*/  IMAD.SHL.U32 R2, R0, 0x10, RZ ;  /* 0x0000001000027824 */ /* 0x000fe200078e00ff */
[----:B------:R-:W-:Y:S01]  /*0620*/  I2F.F16 R13, -0x40 ;  /* 0xffffffc0000d7906 */ /* 0x000fe20000200c00 */
[----:B------:R-:W-:-:S03]  /*0630*/  CS2R R28, SRZ ;  /* 0x00000000001c7805 */ /* 0x000fc6000001ff00 */
[----:B------:R-:W-:Y:S02]  /*0640*/  LOP3.LUT R2, R2, 0x10, RZ, 0xc0, !PT ;  /* 0x0000001002027812 */ /* 0x000fe400078ec0ff */
[----:B------:R-:W-:Y:S01]  /*0650*/  ISETP.NE.AND P0, PT, RZ, UR4, PT ;  /* 0x00000004ff007c0c */ /* 0x000fe2000bf05270 */
[----:B------:R-:W-:-:S03]  /*0660*/  UIMAD UR4, UR7, UR9, URZ ;  /* 0x00000009070472a4 */ /* 0x000fc6000f8e02ff */
[----:B------:R-:W-:Y:S01]  /*0670*/  ISETP.NE.OR P0, PT, RZ, UR7, !P0 ;  /* 0x00000007ff007c0c */ /* 0x000fe2000c705670 */
[----:B------:R-:W-:-:S06]  /*0680*/  USHF.L.U32 UR4, UR4, 0x4, URZ ;  /* 0x0000000404047899 */ /* 0x000fcc00080006ff */
[----:B------:R-:W-:Y:S01]  /*0690*/  IMAD.U32 R21, RZ, RZ, UR4 ;  /* 0x00000004ff157e24 */ /* 0x000fe2000f8e00ff */
[----:B------:R-:W-:-:S04]  /*06a0*/  IADD3 R37, P1, PT, R5, UR4, RZ ;  /* 0x0000000405257c10 */ /* 0x000fc8000ff3e0ff */
[----:B-1----:R-:W-:Y:S02]  /*06b0*/  LEA R36, P2, R37, UR14, 0x2 ;  /* 0x0000000e25247c11 */ /* 0x002fe4000f8410ff */
[----:B----4-:R-:W-:Y:S02]  /*06c0*/  SHF.R.U32.HI R12, RZ, R2, R7 ;  /* 0x00000002ff0c7219 */ /* 0x010fe40000011607 */
[----:B------:R-:W1:Y:S01]  /*06d0*/  S2R R2, SR_CTAID.Y ;  /* 0x0000000000027919 */ /* 0x000e620000002600 */
[----:B------:R-:W3:Y:S01]  /*06e0*/  @!P0 LDC.64 R6, c[0x0][0x3a0] ;  /* 0x0000e800ff068b82 */ /* 0x000ee20000000a00 */
[----:B------:R-:W-:Y:S02]  /*06f0*/  LOP3.LUT R9, R12, 0xf, RZ, 0xc0, !PT ;  /* 0x0000000f0c097812 */ /* 0x000fe400078ec0ff */
[--C-:B0-----:R-:W-:Y:S02]  /*0700*/  SHF.R.U32.HI R10, RZ, 0x4, R12.reuse ;  /* 0x00000004ff0a7819 */ /* 0x101fe4000001160c */
[--C-:B------:R-:W-:Y:S01]  /*0710*/  SHF.R.U32.HI R11, RZ, 0x8, R12.reuse ;  /* 0x00000008ff0b7819 */ /* 0x100fe2000001160c */
[C---:B------:R-:W-:Y:S01]  /*0720*/  VIADD R14, R9.reuse, 0x1 ;  /* 0x00000001090e7836 */ /* 0x040fe20000000000 */
[----:B------:R-:W-:Y:S01]  /*0730*/  SHF.R.U32.HI R12, RZ, 0xc, R12 ;  /* 0x0000000cff0c7819 */ /* 0x000fe2000001160c */
[----:B------:R-:W-:Y:S01]  /*0740*/  VIADD R9, R9, 0xe401 ;  /* 0x0000e40109097836 */ /* 0x000fe20000000000 */
[----:B------:R-:W-:Y:S01]  /*0750*/  LOP3.LUT R10, R10, 0xf, RZ, 0xc0, !PT ;  /* 0x0000000f0a0a7812 */ /* 0x000fe200078ec0ff */
[----:B------:R0:W-:Y:S01]  /*0760*/  I2F.F16 R16, R14 ;  /* 0x0000000e00107306 */ /* 0x0001e20000200c00 */
[----:B------:R-:W-:-:S02]  /*0770*/  LOP3.LUT R12, R12, 0xf, RZ, 0xc0, !PT ;  /* 0x0000000f0c0c7812 */ /* 0x000fc400078ec0ff */
[----:B------:R-:W-:Y:S01]  /*0780*/  LOP3.LUT R11, R11, 0xf, RZ, 0xc0, !PT ;  /* 0x0000000f0b0b7812 */ /* 0x000fe200078ec0ff */
[----:B------:R-:W-:Y:S02]  /*0790*/  VIADD R15, R10, 0x1 ;  /* 0x000000010a0f7836 */ /* 0x000fe40000000000 */
[----:B------:R-:W-:Y:S02]  /*07a0*/  VIADD R19, R12, 0x1 ;  /* 0x000000010c137836 */ /* 0x000fe40000000000 */
[----:B------:R-:W-:Y:S01]  /*07b0*/  VIADD R17, R11, 0x1 ;  /* 0x000000010b117836 */ /* 0x000fe20000000000 */
[----:B0-----:R-:W-:Y:S01]  /*07c0*/  SHF.R.S32.HI R14, RZ, 0x1f, R5 ;  /* 0x0000001fff0e7819 */ /* 0x001fe20000011405 */
[----:B------:R5:W0:Y:S01]  /*07d0*/  I2F.F16 R22, R19 ;  /* 0x0000001300167306 */ /* 0x000a220000200c00 */
[----:B------:R-:W-:Y:S02]  /*07e0*/  VIADD R10, R10, 0xe401 ;  /* 0x0000e4010a0a7836 */ /* 0x000fe40000000000 */
[----:B------:R-:W-:Y:S01]  /*07f0*/  LEA.HI.X.SX32 R26, R21, R14, 0x1, P1 ;  /* 0x0000000e151a7211 */ /* 0x000fe200008f0eff */
[----:B------:R-:W-:Y:S01]  /*0800*/  VIADD R11, R11, 0xe401 ;  /* 0x0000e4010b0b7836 */ /* 0x000fe20000000000 */
[----:B------:R-:W-:Y:S01]  /*0810*/  ISETP.LE.AND P1, PT, R3, UR11, PT ;  /* 0x0000000b03007c0c */ /* 0x000fe2000bf23270 */
[----:B------:R-:W-:Y:S01]  /*0820*/  VIADD R12, R12, 0xe401 ;  /* 0x0000e4010c0c7836 */ /* 0x000fe20000000000 */
[----:B------:R-:W-:Y:S01]  /*0830*/  LEA.HI.X R37, R37, UR15, R26, 0x2, P2 ;  /* 0x0000000f25257c11 */ /* 0x000fe200090f141a */
[----:B------:R1:W4:Y:S01]  /*0840*/  I2F.F16 R18, R15 ;  /* 0x0000000f00127306 */ /* 0x0003220000200c00 */
[----:B--2---:R-:W-:-:S02]  /*0850*/  PRMT R21, R4, 0x7632, R4 ;  /* 0x0000763204157816 */ /* 0x004fc40000000004 */
[----:B------:R-:W-:Y:S02]  /*0860*/  CS2R R26, SRZ ;  /* 0x00000000001a7805 */ /* 0x000fe4000001ff00 */
[----:B-----5:R-:W-:Y:S01]  /*0870*/  PRMT R19, R8, 0x7632, R8 ;  /* 0x0000763208137816 */ /* 0x020fe20000000008 */
[----:B0-----:R-:W-:Y:S02]  /*0880*/  HADD2 R3, R13.H0_H0, -R22.H0_H0 ;  /* 0xa00000160d037230 */ /* 0x001fe40000000800 */
[----:B------:R0:W2:Y:S01]  /*0890*/  I2F.F16 R20, R17 ;  /* 0x0000001100147306 */ /* 0x0000a20000200c00 */
[----:B-1----:R-:W-:Y:S01]  /*08a0*/  @!P0 IMAD R15, R2, UR9, R5 ;  /* 0x00000009020f8c24 */ /* 0x002fe2000f8e0205 */
[----:B------:R-:W-:Y:S02]  /*08b0*/  PRMT R22, R4, 0x5410, R4 ;  /* 0x0000541004167816 */ /* 0x000fe40000000004 */
[----:B------:R-:W-:Y:S01]  /*08c0*/  PRMT R4, R11, 0x5410, R11 ;  /* 0x000054100b047816 */ /* 0x000fe2000000000b */
[----:B---3--:R-:W-:Y:S01]  /*08d0*/  @!P0 IMAD.WIDE R14, R15, 0x2, R6 ;  /* 0x000000020f0e8825 */ /* 0x008fe200078e0206 */
[----:B------:R-:W-:-:S03]  /*08e0*/  PRMT R6, R12, 0x5410, R12 ;  /* 0x000054100c067816 */ /* 0x000fc6000000000c */
[C---:B----4-:R-:W-:Y:S01]  /*08f0*/  HADD2 R7, R13.reuse.H0_H0, -R18.H0_H0 ;  /* 0xa00000120d077230 */ /* 0x050fe20000000800 */
[----:B------:R-:W-:Y:S01]  /*0900*/  PRMT R18, R9, 0x5410, R9 ;  /* 0x0000541009127816 */ /* 0x000fe20000000009 */
[C---:B0-----:R-:W-:Y:S01]  /*0910*/  HADD2 R17, R13.reuse.H0_H0, -R16.H0_H0 ;  /* 0xa00000100d117230 */ /* 0x041fe20000000800 */
[----:B------:R0:W-:Y:S01]  /*0920*/  @!P0 STG.E.64 desc[UR12][R14.64], RZ ;  /* 0x000000ff0e008986 */ /* 0x0001e2000c101b0c */
[----:B------:R-:W-:Y:S01]  /*0930*/  PRMT R16, R10, 0x5410, R10 ;  /* 0x000054100a107816 */ /* 0x000fe2000000000a */
[----:B--2---:R-:W-:Y:S01]  /*0940*/  HADD2 R5, R13.H0_H0, -R20.H0_H0 ;  /* 0xa00000140d057230 */ /* 0x004fe20000000800 */
[----:B------:R-:W-:Y:S01]  /*0950*/  PRMT R20, R8, 0x5410, R8 ;  /* 0x0000541008147816 */ /* 0x000fe20000000008 */
[----:B------:R-:W-:Y:S06]  /*0960*/  BAR.SYNC.DEFER_BLOCKING 0x0 ;  /* 0x0000000000007b1d */ /* 0x000fec0000010000 */
[----:B------:R-:W-:Y:S05]  /*0970*/  @P1 BRA `(.L_x_169) ;  /* 0x0000001400d01947 */ /* 0x000fea0003800000 */
[----:B------:R-:W1:Y:S01]  /*0980*/  S2UR UR9, SR_CgaCtaId ;  /* 0x00000000000979c3 */ /* 0x000e620000008800 */
[----:B------:R-:W-:Y:S01]  /*0990*/  UIADD3 UR4, UPT, UPT, UR11, UR8, URZ ;  /* 0x000000080b047290 */ /* 0x000fe2000fffe0ff */
[----:B------:R-:W-:Y:S02]  /*09a0*/  CS2R R28, SRZ ;  /* 0x00000000001c7805 */ /* 0x000fe4000001ff00 */
[----:B------:R-:W-:Y:S01]  /*09b0*/  CS2R R26, SRZ ;  /* 0x00000000001a7805 */ /* 0x000fe2000001ff00 */
[----:B------:R-:W-:Y:S01]  /*09c0*/  UMOV UR7, 0x400 ;  /* 0x0000040000077882 */ /* 0x000fe20000000000 */
[----:B------:R-:W2:Y:S02]  /*09d0*/  LDCU UR10, c[0x0][0x3ac] ;  /* 0x00007580ff0a77ac */ /* 0x000ea40008000800 */
[----:B------:R-:W-:Y:S01]  /*09e0*/  UMOV UR8, UR4 ;  /* 0x0000000400087c82 */ /* 0x000fe20008000000 */
[----:B-12---:R-:W-:-:S12]  /*09f0*/  ULEA UR7, UR9, UR7, 0x18 ;  /* 0x0000000709077291 */ /* 0x006fd8000f8ec0ff */
.L_x_171:
[----:B0-----:R0:W5:Y:S01]  /*0a00*/  LDG.E.128.CONSTANT R12, desc[UR12][R36.64] ;  /* 0x0000000c240c7981 */ /* 0x001162000c1e9d00 */
[----:B------:R-:W-:-:S09]  /*0a10*/  UISETP.NE.AND UP0, UPT, UR11, UR8, UPT ;  /* 0x000000080b00728c */ /* 0x000fd2000bf05270 */
[----:B0-----:R-:W-:Y:S05]  /*0a20*/  BRA.U UP0, `(.L_x_170) ;  /* 0x0000000100d07547 */ /* 0x001fea000b800000 */
[----:B------:R-:W0:Y:S08]  /*0a30*/  LDC R3, c[0x0][0x3ac] ;  /* 0x0000eb00ff037b82 */ /* 0x000e300000000800 */
[----:B------:R-:W1:Y:S08]  /*0a40*/  LDC.64 R4, c[0x0][0x390] ;  /* 0x0000e400ff047b82 */ /* 0x000e700000000a00 */
[----:B------:R-:W2:Y:S01]  /*0a50*/  LDC.64 R8, c[0x0][0x398] ;  /* 0x0000e600ff087b82 */ /* 0x000ea20000000a00 */
[----:B0-----:R-:W-:-:S05]  /*0a60*/  IMAD R3, R3, UR5, R3 ;  /* 0x0000000503037c24 */ /* 0x001fca000f8e0203 */
[----:B------:R-:W-:-:S04]  /*0a70*/  SHF.R.S32.HI R6, RZ, 0x1f, R3 ;  /* 0x0000001fff067819 */ /* 0x000fc80000011403 */
[----:B------:R-:W-:-:S04]  /*0a80*/  LEA.HI R6, R6, R3, RZ, 0x3 ;  /* 0x0000000306067211 */ /* 0x000fc800078f18ff */
[----:B------:R-:W-:-:S05]  /*0a90*/  LEA.HI.SX32 R7, R6, R23, 0x1d ;  /* 0x0000001706077211 */ /* 0x000fca00078feaff */
[----:B-1----:R-:W-:Y:S02]  /*0aa0*/  IMAD.WIDE R4, R7, 0x4, R4 ;  /* 0x0000000407047825 */ /* 0x002fe400078e0204 */
[----:B------:R-:W0:Y:S04]  /*0ab0*/  S2R R7, SR_CTAID.X ;  /* 0x0000000000077919 */ /* 0x000e280000002500 */
[----:B------:R-:W3:Y:S01]  /*0ac0*/  LDG.E.CONSTANT R4, desc[UR12][R4.64] ;  /* 0x0000000c04047981 */ /* 0x000ee2000c1e9900 */
[----:B0-----:R-:W-:-:S04]  /*0ad0*/  IMAD R6, R7, 0x80, R0 ;  /* 0x0000008007067824 */ /* 0x001fc800078e0200 */
[----:B------:R-:W-:-:S04]  /*0ae0*/  IMAD.U32 R3, R6, 0x4, R3 ;  /* 0x0000000406037824 */ /* 0x000fc800078e0003 */
[----:B--2---:R-:W-:-:S05]  /*0af0*/  IMAD.WIDE R8, R3, 0x2, R8 ;  /* 0x0000000203087825 */ /* 0x004fca00078e0208 */
[----:B------:R-:W2:Y:S04]  /*0b00*/  LDG.E.CONSTANT R21, desc[UR12][R8.64] ;  /* 0x0000000c08157981 */ /* 0x000ea8000c1e9900 */
[----:B------:R0:W4:Y:S01]  /*0b10*/  LDG.E.CONSTANT R19, desc[UR12][R8.64+0x4] ;  /* 0x0000040c08137981 */ /* 0x000122000c1e9900 */
[----:B------:R-:W-:Y:S01]  /*0b20*/  IMAD.SHL.U32 R3, R0, 0x10, RZ ;  /* 0x0000001000037824 */ /* 0x000fe200078e00ff */
[----:B------:R-:W-:Y:S01]  /*0b30*/  I2F.F16 R18, -0x40 ;  /* 0xffffffc000127906 */ /* 0x000fe20000200c00 */
[----:B------:R-:W-:Y:S01]  /*0b40*/  UIADD3 UR5, UPT, UPT, UR5, 0x1, URZ ;  /* 0x0000000105057890 */ /* 0x000fe2000fffe0ff */
[----:B------:R-:W-:Y:S02]  /*0b50*/  UMOV UR8, UR4 ;  /* 0x0000000400087c82 */ /* 0x000fe40008000000 */
[----:B------:R-:W-:-:S04]  /*0b60*/  LOP3.LUT R3, R3, 0x10, RZ, 0xc0, !PT ;  /* 0x0000001003037812 */ /* 0x000fc800078ec0ff */
[----:B---3--:R-:W-:-:S04]  /*0b70*/  SHF.R.U32.HI R3, RZ, R3, R4 ;  /* 0x00000003ff037219 */ /* 0x008fc80000011604 */
[--C-:B------:R-:W-:Y:S02]  /*0b80*/  SHF.R.U32.HI R6, RZ, 0x4, R3.reuse ;  /* 0x00000004ff067819 */ /* 0x100fe40000011603 */
[----:B------:R-:W-:Y:S02]  /*0b90*/  LOP3.LUT R4, R3, 0xf, RZ, 0xc0, !PT ;  /* 0x0000000f03047812 */ /* 0x000fe400078ec0ff */
[--C-:B------:R-:W-:Y:S02]  /*0ba0*/  SHF.R.U32.HI R5, RZ, 0x8, R3.reuse ;  /* 0x00000008ff057819 */ /* 0x100fe40000011603 */
[----:B------:R-:W-:Y:S01]  /*0bb0*/  SHF.R.U32.HI R3, RZ, 0xc, R3 ;  /* 0x0000000cff037819 */ /* 0x000fe20000011603 */
[----:B------:R-:W-:Y:S01]  /*0bc0*/  VIADD R7, R4, 0x1 ;  /* 0x0000000104077836 */ /* 0x000fe20000000000 */
[----:B------:R-:W-:Y:S01]  /*0bd0*/  LOP3.LUT R6, R6, 0xf, RZ, 0xc0, !PT ;  /* 0x0000000f06067812 */ /* 0x000fe200078ec0ff */
[----:B------:R-:W-:Y:S01]  /*0be0*/  VIADD R4, R4, 0xe401 ;  /* 0x0000e40104047836 */ /* 0x000fe20000000000 */
[----:B0-----:R-:W-:-:S02]  /*0bf0*/  LOP3.LUT R8, R5, 0xf, RZ, 0xc0, !PT ;  /* 0x0000000f05087812 */ /* 0x001fc400078ec0ff */
[----:B------:R-:W-:Y:S01]  /*0c00*/  LOP3.LUT R9, R3, 0xf, RZ, 0xc0, !PT ;  /* 0x0000000f03097812 */ /* 0x000fe200078ec0ff */
[----:B------:R-:W-:Y:S01]  /*0c10*/  VIADD R10, R6, 0x1 ;  /* 0x00000001060a7836 */ /* 0x000fe20000000000 */
[----:B------:R-:W0:Y:S01]  /*0c20*/  I2F.F16 R7, R7 ;  /* 0x0000000700077306 */ /* 0x000e220000200c00 */
[----:B------:R-:W-:Y:S02]  /*0c30*/  VIADD R11, R8, 0x1 ;  /* 0x00000001080b7836 */ /* 0x000fe40000000000 */
[C---:B------:R-:W-:Y:S02]  /*0c40*/  VIADD R16, R9.reuse, 0x1 ;  /* 0x0000000109107836 */ /* 0x040fe40000000000 */
[----:B------:R-:W-:Y:S02]  /*0c50*/  VIADD R6, R6, 0xe401 ;  /* 0x0000e40106067836 */ /* 0x000fe40000000000 */
[----:B------:R-:W-:Y:S01]  /*0c60*/  VIADD R8, R8, 0xe401 ;  /* 0x0000e40108087836 */ /* 0x000fe20000000000 */
[----:B------:R-:W1:Y:S01]  /*0c70*/  I2F.F16 R10, R10 ;  /* 0x0000000a000a7306 */ /* 0x000e620000200c00 */
[----:B------:R-:W-:-:S02]  /*0c80*/  VIADD R9, R9, 0xe401 ;  /* 0x0000e40109097836 */ /* 0x000fc40000000000 */
[----:B0-----:R-:W-:-:S05]  /*0c90*/  HADD2 R17, R18.H0_H0, -R7.H0_H0 ;  /* 0xa000000712117230 */ /* 0x001fca0000000800 */
[----:B------:R-:W0:Y:S01]  /*0ca0*/  I2F.F16 R5, R11 ;  /* 0x0000000b00057306 */ /* 0x000e220000200c00 */
[----:B-1----:R-:W-:-:S07]  /*0cb0*/  HADD2 R7, R18.H0_H0, -R10.H0_H0 ;  /* 0xa000000a12077230 */ /* 0x002fce0000000800 */
[----:B------:R1:W3:Y:S01]  /*0cc0*/  I2F.F16 R3, R16 ;  /* 0x0000001000037306 */ /* 0x0002e20000200c00 */
[----:B--2---:R-:W-:Y:S02]  /*0cd0*/  PRMT R22, R21, 0x5410, R21 ;  /* 0x0000541015167816 */ /* 0x004fe40000000015 */
[----:B----4-:R-:W-:Y:S02]  /*0ce0*/  PRMT R20, R19, 0x5410, R19 ;  /* 0x0000541013147816 */ /* 0x010fe40000000013 */
[----:B------:R-:W-:Y:S01]  /*0cf0*/  PRMT R21, R21, 0x7632, R21 ;  /* 0x0000763215157816 */ /* 0x000fe20000000015 */
[C---:B0-----:R-:W-:Y:S01]  /*0d00*/  HADD2 R5, R18.reuse.H0_H0, -R5.H0_H0 ;  /* 0xa000000512057230 */ /* 0x041fe20000000800 */
[----:B------:R-:W-:Y:S02]  /*0d10*/  PRMT R19, R19, 0x7632, R19 ;  /* 0x0000763213137816 */ /* 0x000fe40000000013 */
[----:B-1----:R-:W-:Y:S02]  /*0d20*/  PRMT R16, R6, 0x5410, R6 ;  /* 0x0000541006107816 */ /* 0x002fe40000000006 */
[----:B------:R-:W-:Y:S01]  /*0d30*/  PRMT R6, R9, 0x5410, R9 ;  /* 0x0000541009067816 */ /* 0x000fe20000000009 */
[----:B---3--:R-:W-:Y:S01]  /*0d40*/  HADD2 R3, R18.H0_H0, -R3.H0_H0 ;  /* 0xa000000312037230 */ /* 0x008fe20000000800 */
[----:B------:R-:W-:-:S02]  /*0d50*/  PRMT R18, R4, 0x5410, R4 ;  /* 0x0000541004127816 */ /* 0x000fc40000000004 */
[----:B------:R-:W-:-:S07]  /*0d60*/  PRMT R4, R8, 0x5410, R8 ;  /* 0x0000541008047816 */ /* 0x000fce0000000008 */
.L_x_170:
[----:B------:R-:W0:Y:S01]  /*0d70*/  LDS.128 R8, [UR7] ;  /* 0x00000007ff087984 */ /* 0x000e220008000c00 */
[C---:B-----5:R-:W-:Y:S01]  /*0d80*/  LOP3.LUT R30, R12.reuse, 0xf000f, RZ, 0xc0, !PT ;  /* 0x000f000f0c1e7812 */ /* 0x060fe200078ec0ff */
[----:B------:R-:W-:Y:S01]  /*0d90*/  UMOV UR9, UR10 ;  /* 0x0000000a00097c82 */ /* 0x000fe20008000000 */
[----:B------:R-:W-:Y:S02]  /*0da0*/  LOP3.LUT R32, R12, 0xf000f0, RZ, 0xc0, !PT ;  /* 0x00f000f00c207812 */ /* 0x000fe400078ec0ff */
[----:B------:R-:W-:Y:S02]  /*0db0*/  LOP3.LUT R33, R30, 0x64006400, RZ, 0xfc, !PT ;  /* 0x640064001e217812 */ /* 0x000fe400078efcff */
[----:B------:R-:W-:Y:S02]  /*0dc0*/  SHF.R.U32.HI R31, RZ, 0x8, R12 ;  /* 0x00000008ff1f7819 */ /* 0x000fe4000001160c */
[----:B------:R-:W-:Y:S01]  /*0dd0*/  LOP3.LUT R32, R32, 0x64006400, RZ, 0xfc, !PT ;  /* 0x6400640020207812 */ /* 0x000fe200078efcff */
[----:B------:R-:W-:Y:S01]  /*0de0*/  HFMA2 R30, R33, 1, 1, R18 ;  /* 0x3c003c00211e7831 */ /* 0x000fe20000000012 */
[----:B------:R-:W-:-:S02]  /*0df0*/  LOP3.LUT R12, R31, 0xf000f, RZ, 0xc0, !PT ;  /* 0x000f000f1f0c7812 */ /* 0x000fc400078ec0ff */
[----:B------:R-:W-:Y:S01]  /*0e00*/  SHF.R.U32.HI R35, RZ, 0x8, R14 ;  /* 0x00000008ff237819 */ /* 0x000fe2000001160e */
[----:B------:R-:W-:Y:S01]  /*0e10*/  HFMA2 R32, R32, 0.0625, 0.0625, R17 ;  /* 0x2c002c0020207831 */ /* 0x000fe20000000011 */
[----:B------:R-:W-:Y:S02]  /*0e20*/  LOP3.LUT R33, R12, 0x64006400, RZ, 0xfc, !PT ;  /* 0x640064000c217812 */ /* 0x000fe400078efcff */
[----:B------:R-:W-:Y:S01]  /*0e30*/  LOP3.LUT R12, R13, 0xf000f, RZ, 0xc0, !PT ;  /* 0x000f000f0d0c7812 */ /* 0x000fe200078ec0ff */
[----:B0-----:R-:W-:-:S04]  /*0e40*/  HFMA2 R30, R30, R8, RZ.H0_H0 ;  /* 0x000000081e1e7231 */ /* 0x001fc800000400ff */
[----:B------:R-:W-:Y:S02]  /*0e50*/  HFMA2 R32, R32, R9, R30 ;  /* 0x0000000920207231 */ /* 0x000fe4000000001e */
[----:B------:R-:W-:Y:S01]  /*0e60*/  HADD2 R30, R33, R18 ;  /* 0x00000012211e7230 */ /* 0x000fe20000000000 */
[----:B------:R-:W-:Y:S02]  /*0e70*/  LOP3.LUT R33, R12, 0x64006400, RZ, 0xfc, !PT ;  /* 0x640064000c217812 */ /* 0x000fe400078efcff */
[----:B------:R-:W-:Y:S01]  /*0e80*/  LOP3.LUT R12, R13, 0xf000f0, RZ, 0xc0, !PT ;  /* 0x00f000f00d0c7812 */ /* 0x000fe200078ec0ff */
[----:B------:R-:W-:Y:S02]  /*0e90*/  HFMA2 R30, R30, R10, R32 ;  /* 0x0000000a1e1e7231 */ /* 0x000fe40000000020 */
[----:B------:R-:W-:Y:S01]  /*0ea0*/  HFMA2 R33, R33, 1, 1, R16 ;  /* 0x3c003c0021217831 */ /* 0x000fe20000000010 */
[----:B------:R-:W-:-:S03]  /*0eb0*/  LOP3.LUT R12, R12, 0x64006400, RZ, 0xfc, !PT ;  /* 0x640064000c0c7812 */ /* 0x000fc600078efcff */
[----:B------:R-:W-:Y:S01]  /*0ec0*/  HFMA2 R32, R33, R8, RZ.H0_H0 ;  /* 0x0000000821207231 */ /* 0x000fe200000400ff */
[----:B------:R-:W-:Y:S01]  /*0ed0*/  SHF.R.U32.HI R33, RZ, 0x8, R13 ;  /* 0x00000008ff217819 */ /* 0x000fe2000001160d */
[----:B------:R-:W-:-:S04]  /*0ee0*/  HFMA2 R12, R12, 0.0625, 0.0625, R7 ;  /* 0x2c002c000c0c7831 */ /* 0x000fc80000000007 */
[----:B------:R-:W-:Y:S01]  /*0ef0*/  HFMA2 R34, R12, R9, R32 ;  /* 0x000000090c227231 */ /* 0x000fe20000000020 */
[----:B------:R-:W-:-:S04]  /*0f00*/  LOP3.LUT R12, R33, 0xf000f, RZ, 0xc0, !PT ;  /* 0x000f000f210c7812 */ /* 0x000fc800078ec0ff */
[----:B------:R-:W-:Y:S02]  /*0f10*/  LOP3.LUT R13, R12, 0x64006400, RZ, 0xfc, !PT ;  /* 0x640064000c0d7812 */ /* 0x000fe400078efcff */
[----:B------:R-:W-:-:S03]  /*0f20*/  LOP3.LUT R12, R14, 0xf000f, RZ, 0xc0, !PT ;  /* 0x000f000f0e0c7812 */ /* 0x000fc600078ec0ff */
[----:B------:R-:W-:Y:S01]  /*0f30*/  HADD2 R32, R13, R16 ;  /* 0x000000100d207230 */ /* 0x000fe20000000000 */
[----:B------:R-:W-:Y:S02]  /*0f40*/  LOP3.LUT R13, R12, 0x64006400, RZ, 0xfc, !PT ;  /* 0x640064000c0d7812 */ /* 0x000fe400078efcff */
[----:B------:R-:W-:Y:S01]  /*0f50*/  LOP3.LUT R12, R14, 0xf000f0, RZ, 0xc0, !PT ;  /* 0x00f000f00e0c7812 */ /* 0x000fe200078ec0ff */
[----:B------:R-:W-:Y:S02]  /*0f60*/  HFMA2 R32, R32, R10, R34 ;  /* 0x0000000a20207231 */ /* 0x000fe40000000022 */
[----:B------:R-:W-:Y:S01]  /*0f70*/  HFMA2 R13, R13, 1, 1, R4 ;  /* 0x3c003c000d0d7831 */ /* 0x000fe20000000004 */
[----:B------:R-:W-:-:S03]  /*0f80*/  LOP3.LUT R12, R12, 0x64006400, RZ, 0xfc, !PT ;  /* 0x640064000c0c7812 */ /* 0x000fc600078efcff */
[----:B------:R-:W-:Y:S02]  /*0f90*/  HFMA2 R13, R13, R8, RZ.H0_H0 ;  /* 0x000000080d0d7231 */ /* 0x000fe400000400ff */
[----:B------:R-:W-:Y:S01]  /*0fa0*/  HFMA2 R34, R12, 0.0625, 0.0625, R5 ;  /* 0x2c002c000c227831 */ /* 0x000fe20000000005 */
[----:B------:R-:W-:-:S03]  /*0fb0*/  LOP3.LUT R12, R35, 0xf000f, RZ, 0xc0, !PT ;  /* 0x000f000f230c7812 */ /* 0x000fc600078ec0ff */
[----:B------:R-:W-:Y:S01]  /*0fc0*/  HFMA2 R34, R34, R9, R13 ;  /* 0x0000000922227231 */ /* 0x000fe2000000000d */
[----:B------:R-:W-:Y:S02]  /*0fd0*/  LOP3.LUT R13, R12, 0x64006400, RZ, 0xfc, !PT ;  /* 0x640064000c0d7812 */ /* 0x000fe400078efcff */
[----:B------:R-:W-:-:S03]  /*0fe0*/  LOP3.LUT R12, R15, 0xf000f, RZ, 0xc0, !PT ;  /* 0x000f000f0f0c7812 */ /* 0x000fc600078ec0ff */
[----:B------:R-:W-:-:S04]  /*0ff0*/  HADD2 R13, R13, R4 ;  /* 0x000000040d0d7230 */ /* 0x000fc80000000000 */
[----:B------:R-:W-:Y:S01]  /*1000*/  HFMA2 R34, R13, R10, R34 ;  /* 0x0000000a0d227231 */ /* 0x000fe20000000022 */
[----:B------:R-:W-:-:S05]  /*1010*/  LOP3.LUT R13, R12, 0x64006400, RZ, 0xfc, !PT ;  /* 0x640064000c0d7812 */ /* 0x000fca00078efcff */
[----:B------:R-:W-:-:S04]  /*1020*/  HFMA2 R13, R13, 1, 1, R6 ;  /* 0x3c003c000d0d7831 */ /* 0x000fc80000000006 */
[----:B------:R-:W-:Y:S01]  /*1030*/  HFMA2 R13, R13, R8, RZ ;  /* 0x000000080d0d7231 */ /* 0x000fe200000000ff */
[----:B------:R-:W-:-:S04]  /*1040*/  LOP3.LUT R8, R15, 0xf000f0, RZ, 0xc0, !PT ;  /* 0x00f000f00f087812 */ /* 0x000fc800078ec0ff */
[----:B------:R-:W-:-:S05]  /*1050*/  LOP3.LUT R8, R8, 0x64006400, RZ, 0xfc, !PT ;  /* 0x6400640008087812 */ /* 0x000fca00078efcff */
[----:B------:R-:W-:-:S04]  /*1060*/  HFMA2 R8, R8, 0.0625, 0.0625, R3 ;  /* 0x2c002c0008087831 */ /* 0x000fc80000000003 */
[----:B------:R-:W-:Y:S01]  /*1070*/  HFMA2 R12, R8, R9, R13 ;  /* 0x00000009080c7231 */ /* 0x000fe2000000000d */
[----:B------:R-:W-:-:S04]  /*1080*/  SHF.R.U32.HI R9, RZ, 0x8, R15 ;  /* 0x00000008ff097819 */ /* 0x000fc8000001160f */
[----:B------:R-:W-:-:S04]  /*1090*/  LOP3.LUT R8, R9, 0xf000f, RZ, 0xc0, !PT ;  /* 0x000f000f09087812 */ /* 0x000fc800078ec0ff */
[----:B------:R-:W-:-:S05]  /*10a0*/  LOP3.LUT R13, R8, 0x64006400, RZ, 0xfc, !PT ;  /* 0x64006400080d7812 */ /* 0x000fca00078efcff */
[----:B------:R-:W-:-:S04]  /*10b0*/  HADD2 R13, R13, R6 ;  /* 0x000000060d0d7230 */ /* 0x000fc80000000000 */
[----:B------:R-:W-:Y:S02]  /*10c0*/  HFMA2 R10, R13, R10, R12 ;  /* 0x0000000a0d0a7231 */ /* 0x000fe4000000000c */
[----:B------:R-:W-:-:S04]  /*10d0*/  IMAD.U32 R13, RZ, RZ, UR9 ;  /* 0x00000009ff0d7e24 */ /* 0x000fc8000f8e00ff */
[----:B------:R-:W-:-:S05]  /*10e0*/  IMAD.WIDE R36, R13, 0x4, R36 ;  /* 0x000000040d247825 */ /* 0x000fca00078e0224 */
[----:B------:R-:W2:Y:S01]  /*10f0*/  LDG.E.128.CONSTANT R12, desc[UR12][R36.64] ;  /* 0x0000000c240c7981 */ /* 0x000ea2000c1e9d00 */
[----:B------:R-:W-:Y:S02]  /*1100*/  LOP3.LUT R31, R31, 0xf000f0, RZ, 0xc0, !PT ;  /* 0x00f000f01f1f7812 */ /* 0x000fe400078ec0ff */
[----:B------:R-:W-:Y:S02]  /*1110*/  LOP3.LUT R33, R33, 0xf000f0, RZ, 0xc0, !PT ;  /* 0x00f000f021217812 */ /* 0x000fe400078ec0ff */
[----:B------:R-:W-:Y:S02]  /*1120*/  LOP3.LUT R8, R31, 0x64006400, RZ, 0xfc, !PT ;  /* 0x640064001f087812 */ /* 0x000fe400078efcff */
[----:B------:R-:W-:Y:S02]  /*1130*/  LOP3.LUT R35, R35, 0xf000f0, RZ, 0xc0, !PT ;  /* 0x00f000f023237812 */ /* 0x000fe400078ec0ff */
[----:B------:R-:W-:Y:S01]  /*1140*/  LOP3.LUT R9, R9, 0xf000f0, RZ, 0xc0, !PT ;  /* 0x00f000f009097812 */ /* 0x000fe200078ec0ff */
[----:B------:R-:W-:-:S03]  /*1150*/  HFMA2 R8, R8, 0.0625, 0.0625, R17 ;  /* 0x2c002c0008087831 */ /* 0x000fc60000000011 */
[----:B------:R-:W-:Y:S01]  /*1160*/  LOP3.LUT R9, R9, 0x64006400, RZ, 0xfc, !PT ;  /* 0x6400640009097812 */ /* 0x000fe200078efcff */
[----:B------:R-:W-:Y:S01]  /*1170*/  HFMA2 R8, R8, R11, R30 ;  /* 0x0000000b08087231 */ /* 0x000fe2000000001e */
[----:B------:R-:W-:-:S03]  /*1180*/  LOP3.LUT R30, R33, 0x64006400, RZ, 0xfc, !PT ;  /* 0x64006400211e7812 */ /* 0x000fc600078efcff */
[----:B------:R-:W-:Y:S02]  /*1190*/  HFMA2 R9, R9, 0.0625, 0.0625, R3 ;  /* 0x2c002c0009097831 */ /* 0x000fe40000000003 */
[----:B------:R-:W-:Y:S02]  /*11a0*/  HFMA2 R29, R8, R22, R29 ;  /* 0x00000016081d7231 */ /* 0x000fe4000000001d */
[----:B------:R-:W-:-:S04]  /*11b0*/  HFMA2 R30, R30, 0.0625, 0.0625, R7 ;  /* 0x2c002c001e1e7831 */ /* 0x000fc80000000007 */
[----:B------:R-:W-:Y:S01]  /*11c0*/  HFMA2 R32, R30, R11, R32 ;  /* 0x0000000b1e207231 */ /* 0x000fe20000000020 */
[----:B------:R-:W-:-:S03]  /*11d0*/  LOP3.LUT R30, R35, 0x64006400, RZ, 0xfc, !PT ;  /* 0x64006400231e7812 */ /* 0x000fc600078efcff */
[----:B------:R-:W-:Y:S02]  /*11e0*/  HFMA2 R28, R32, R21, R28 ;  /* 0x00000015201c7231 */ /* 0x000fe4000000001c */
[----:B------:R-:W-:-:S04]  /*11f0*/  HFMA2 R30, R30, 0.0625, 0.0625, R5 ;  /* 0x2c002c001e1e7831 */ /* 0x000fc80000000005 */
[-C--:B------:R-:W-:Y:S02]  /*1200*/  HFMA2 R34, R30, R11.reuse, R34 ;  /* 0x0000000b1e227231 */ /* 0x080fe40000000022 */
[----:B------:R-:W-:Y:S02]  /*1210*/  HFMA2 R30, R9, R11, R10 ;  /* 0x0000000b091e7231 */ /* 0x000fe4000000000a */
[----:B------:R-:W0:Y:S01]  /*1220*/  LDS.128 R8, [UR7+0x10] ;  /* 0x00001007ff087984 */ /* 0x000e220008000c00 */
[----:B------:R-:W-:Y:S02]  /*1230*/  HFMA2 R27, R34, R20, R27 ;  /* 0x00000014221b7231 */ /* 0x000fe4000000001b */
[----:B------:R-:W-:Y:S01]  /*1240*/  HFMA2 R26, R30, R19, R26 ;  /* 0x000000131e1a7231 */ /* 0x000fe2000000001a */
[C---:B--2---:R-:W-:Y:S02]  /*1250*/  LOP3.LUT R30, R12.reuse, 0xf000f, RZ, 0xc0, !PT ;  /* 0x000f000f0c1e7812 */ /* 0x044fe400078ec0ff */
[----:B------:R-:W-:-:S02]  /*1260*/  LOP3.LUT R32, R12, 0xf000f0, RZ, 0xc0, !PT ;  /* 0x00f000f00c207812 */ /* 0x000fc400078ec0ff */
[----:B------:R-:W-:Y:S02]  /*1270*/  LOP3.LUT R33, R30, 0x64006400, RZ, 0xfc, !PT ;  /* 0x640064001e217812 */ /* 0x000fe400078efcff */
[----:B------:R-:W-:Y:S02]  /*1280*/  SHF.R.U32.HI R31, RZ, 0x8, R12 ;  /* 0x00000008ff1f7819 */ /* 0x000fe4000001160c */
[----:B------:R-:W-:Y:S01]  /*1290*/  LOP3.LUT R32, R32, 0x64006400, RZ, 0xfc, !PT ;  /* 0x6400640020207812 */ /* 0x000fe200078efcff */
[----:B------:R-:W-:Y:S01]  /*12a0*/  HADD2 R30, R33, R18 ;  /* 0x00000012211e7230 */ /* 0x000fe20000000000 */
[----:B------:R-:W-:-:S03]  /*12b0*/  LOP3.LUT R12, R31, 0xf000f, RZ, 0xc0, !PT ;  /* 0x000f000f1f0c7812 */ /* 0x000fc600078ec0ff */
[----:B------:R-:W-:Y:S01]  /*12c0*/  HFMA2 R32, R32, 0.0625, 0.0625, R17 ;  /* 0x2c002c0020207831 */ /* 0x000fe20000000011 */
[----:B------:R-:W-:Y:S01]  /*12d0*/  LOP3.LUT R33, R12, 0x64006400, RZ, 0xfc, !PT ;  /* 0x640064000c217812 */ /* 0x000fe200078efcff */
[----:B0-----:R-:W-:Y:S01]  /*12e0*/  HFMA2 R30, R30, R8, RZ.H0_H0 ;  /* 0x000000081e1e7231 */ /* 0x001fe200000400ff */
[----:B------:R-:W-:-:S03]  /*12f0*/  LOP3.LUT R12, R13, 0xf000f, RZ, 0xc0, !PT ;  /* 0x000f000f0d0c7812 */ /* 0x000fc600078ec0ff */
[----:B------:R-:W-:Y:S02]  /*1300*/  HFMA2 R32, R32, R9, R30 ;  /* 0x0000000920207231 */ /* 0x000fe4000000001e */
[----:B------:R-:W-:Y:S01]  /*1310*/  HADD2 R30, R33, R18 ;  /* 0x00000012211e7230 */ /* 0x000fe20000000000 */
[----:B------:R-:W-:Y:S02]  /*1320*/  LOP3.LUT R33, R12, 0x64006400, RZ, 0xfc, !PT ;  /* 0x640064000c217812 */ /* 0x000fe400078efcff */
[----:B------:R-:W-:Y:S01]  /*1330*/  LOP3.LUT R12, R13, 0xf000f0, RZ, 0xc0, !PT ;  /* 0x00f000f00d0c7812 */ /* 0x000fe200078ec0ff */
[----:B------:R-:W-:Y:S01]  /*1340*/  HFMA2 R30, R30, R10, R32 ;  /* 0x0000000a1e1e7231 */ /* 0x000fe20000000020 */
[----:B------:R-:W-:Y:S01]  /*1350*/  SHF.R.U32.HI R32, RZ, 0x8, R13 ;  /* 0x00000008ff207819 */ /* 0x000fe2000001160d */
[----:B------:R-:W-:Y:S01]  /*1360*/  HFMA2 R33, R33, 1, 1, R16 ;  /* 0x3c003c0021217831 */ /* 0x000fe20000000010 */
[----:B------:R-:W-:-:S03]  /*1370*/  LOP3.LUT R12, R12, 0x64006400, RZ, 0xfc, !PT ;  /* 0x640064000c0c7812 */ /* 0x000fc600078efcff */
[----:B------:R-:W-:Y:S02]  /*1380*/  HFMA2 R33, R33, R8, RZ.H0_H0 ;  /* 0x0000000821217231 */ /* 0x000fe400000400ff */
        /* <DEDUP_REMOVED lines=40> */
[----:B------:R-:W-:Y:S01]  /*1610*/  HFMA2 R8, R8, 0.0625, 0.0625, R17 ;  /* 0x2c002c0008087831 */ /* 0x000fe20000000011 */
[----:B------:R-:W-:-:S02]  /*1620*/  LOP3.LUT R32, R32, 0x64006400, RZ, 0xfc, !PT ;  /* 0x6400640020207812 */ /* 0x000fc400078efcff */
[----:B------:R-:W-:Y:S01]  /*1630*/  LOP3.LUT R34, R34, 0x64006400, RZ, 0xfc, !PT ;  /* 0x6400640022227812 */ /* 0x000fe200078efcff */
[-C--:B------:R-:W-:Y:S01]  /*1640*/  HFMA2 R8, R8, R11.reuse, R30 ;  /* 0x0000000b08087231 */ /* 0x080fe2000000001e */
[----:B------:R-:W-:Y:S01]  /*1650*/  LOP3.LUT R30, R9, 0x64006400, RZ, 0xfc, !PT ;  /* 0x64006400091e7812 */ /* 0x000fe200078efcff */
[----:B------:R-:W-:Y:S02]  /*1660*/  HFMA2 R32, R32, 0.0625, 0.0625, R7 ;  /* 0x2c002c0020207831 */ /* 0x000fe40000000007 */
[----:B------:R-:W-:Y:S02]  /*1670*/  HFMA2 R34, R34, 0.0625, 0.0625, R5 ;  /* 0x2c002c0022227831 */ /* 0x000fe40000000005 */
[----:B------:R-:W-:Y:S02]  /*1680*/  HFMA2 R30, R30, 0.0625, 0.0625, R3 ;  /* 0x2c002c001e1e7831 */ /* 0x000fe40000000003 */
[----:B------:R-:W-:Y:S02]  /*1690*/  HFMA2 R29, R8, R22, R29 ;  /* 0x00000016081d7231 */ /* 0x000fe4000000001d */
[----:B------:R-:W-:-:S02]  /*16a0*/  HFMA2 R33, R32, R11, R33 ;  /* 0x0000000b20217231 */ /* 0x000fc40000000021 */
[-C--:B------:R-:W-:Y:S02]  /*16b0*/  HFMA2 R35, R34, R11.reuse, R35 ;  /* 0x0000000b22237231 */ /* 0x080fe40000000023 */
[----:B------:R-:W-:Y:S02]  /*16c0*/  HFMA2 R30, R30, R11, R10 ;  /* 0x0000000b1e1e7231 */ /* 0x000fe4000000000a */
[----:B------:R-:W0:Y:S01]  /*16d0*/  LDS.128 R8, [UR7+0x20] ;  /* 0x00002007ff087984 */ /* 0x000e220008000c00 */
[----:B------:R-:W-:Y:S02]  /*16e0*/  HFMA2 R28, R33, R21, R28 ;  /* 0x00000015211c7231 */ /* 0x000fe4000000001c */
[----:B------:R-:W-:Y:S02]  /*16f0*/  HFMA2 R27, R35, R20, R27 ;  /* 0x00000014231b7231 */ /* 0x000fe4000000001b */
[----:B------:R-:W-:Y:S01]  /*1700*/  HFMA2 R26, R30, R19, R26 ;  /* 0x000000131e1a7231 */ /* 0x000fe2000000001a */
[----:B--2---:R-:W-:-:S02]  /*1710*/  LOP3.LUT R30, R12, 0xf000f, RZ, 0xc0, !PT ;  /* 0x000f000f0c1e7812 */ /* 0x004fc400078ec0ff */
[----:B------:R-:W-:Y:S02]  /*1720*/  LOP3.LUT R32, R12, 0xf000f0, RZ, 0xc0, !PT ;  /* 0x00f000f00c207812 */ /* 0x000fe400078ec0ff */
[----:B------:R-:W-:Y:S02]  /*1730*/  LOP3.LUT R33, R30, 0x64006400, RZ, 0xfc, !PT ;  /* 0x640064001e217812 */ /* 0x000fe400078efcff */
[----:B------:R-:W-:Y:S02]  /*1740*/  SHF.R.U32.HI R31, RZ, 0x8, R12 ;  /* 0x00000008ff1f7819 */ /* 0x000fe4000001160c */
[----:B------:R-:W-:Y:S01]  /*1750*/  LOP3.LUT R32, R32, 0x64006400, RZ, 0xfc, !PT ;  /* 0x6400640020207812 */ /* 0x000fe200078efcff */
[----:B------:R-:W-:Y:S01]  /*1760*/  HADD2 R30, R33, R18 ;  /* 0x00000012211e7230 */ /* 0x000fe20000000000 */
[----:B------:R-:W-:Y:S02]  /*1770*/  LOP3.LUT R12, R31, 0xf000f, RZ, 0xc0, !PT ;  /* 0x000f000f1f0c7812 */ /* 0x000fe400078ec0ff */
[----:B------:R-:W-:Y:S01]  /*1780*/  SHF.R.U32.HI R35, RZ, 0x8, R14 ;  /* 0x00000008ff237819 */ /* 0x000fe2000001160e */
        /* <DEDUP_REMOVED lines=47> */
[----:B------:R-:W-:Y:S01]  /*1a80*/  LOP3.LUT R32, R32, 0xf000f0, RZ, 0xc0, !PT ;  /* 0x00f000f020207812 */ /* 0x000fe200078ec0ff */
[----:B------:R-:W-:Y:S01]  /*1a90*/  UIADD3 UR11, UPT, UPT, UR11, 0x20, URZ ;  /* 0x000000200b0b7890 */ /* 0x000fe2000fffe0ff */
[----:B------:R-:W-:Y:S01]  /*1aa0*/  LOP3.LUT R31, R31, 0xf000f0, RZ, 0xc0, !PT ;  /* 0x00f000f01f1f7812 */ /* 0x000fe200078ec0ff */
[----:B------:R-:W-:Y:S01]  /*1ab0*/  UIADD3 UR4, UPT, UPT, UR4, 0x20, URZ ;  /* 0x0000002004047890 */ /* 0x000fe2000fffe0ff */
[----:B------:R-:W-:Y:S02]  /*1ac0*/  LOP3.LUT R32, R32, 0x64006400, RZ, 0xfc, !PT ;  /* 0x6400640020207812 */ /* 0x000fe400078efcff */
[----:B------:R-:W-:Y:S02]  /*1ad0*/  LOP3.LUT R31, R31, 0x64006400, RZ, 0xfc, !PT ;  /* 0x640064001f1f7812 */ /* 0x000fe400078efcff */
[----:B------:R-:W-:Y:S01]  /*1ae0*/  LOP3.LUT R35, R35, 0xf000f0, RZ, 0xc0, !PT ;  /* 0x00f000f023237812 */ /* 0x000fe200078ec0ff */
[----:B------:R-:W-:Y:S01]  /*1af0*/  HFMA2 R32, R32, 0.0625, 0.0625, R7 ;  /* 0x2c002c0020207831 */ /* 0x000fe20000000007 */
[----:B------:R-:W-:Y:S01]  /*1b00*/  LOP3.LUT R9, R8, 0xf000f0, RZ, 0xc0, !PT ;  /* 0x00f000f008097812 */ /* 0x000fe200078ec0ff */
[----:B------:R-:W-:Y:S01]  /*1b10*/  HFMA2 R31, R31, 0.0625, 0.0625, R17 ;  /* 0x2c002c001f1f7831 */ /* 0x000fe20000000011 */
[----:B------:R-:W-:Y:S01]  /*1b20*/  LOP3.LUT R8, R35, 0x64006400, RZ, 0xfc, !PT ;  /* 0x6400640023087812 */ /* 0x000fe200078efcff */
[-C--:B------:R-:W-:Y:S01]  /*1b30*/  HFMA2 R33, R32, R11.reuse, R33 ;  /* 0x0000000b20217231 */ /* 0x080fe20000000021 */
[----:B------:R-:W-:Y:S01]  /*1b40*/  LOP3.LUT R32, R9, 0x64006400, RZ, 0xfc, !PT ;  /* 0x6400640009207812 */ /* 0x000fe200078efcff */
[----:B------:R-:W-:Y:S01]  /*1b50*/  HFMA2 R30, R31, R11, R30 ;  /* 0x0000000b1f1e7231 */ /* 0x000fe2000000001e */
[----:B------:R-:W-:Y:S01]  /*1b60*/  ISETP.LE.AND P0, PT, R25, UR11, PT ;  /* 0x0000000b19007c0c */ /* 0x000fe2000bf03270 */
[----:B------:R-:W-:-:S02]  /*1b70*/  HFMA2 R8, R8, 0.0625, 0.0625, R5 ;  /* 0x2c002c0008087831 */ /* 0x000fc40000000005 */
[----:B------:R-:W-:Y:S02]  /*1b80*/  HFMA2 R28, R33, R21, R28 ;  /* 0x00000015211c7231 */ /* 0x000fe4000000001c */
[----:B------:R-:W-:Y:S02]  /*1b90*/  HFMA2 R29, R30, R22, R29 ;  /* 0x000000161e1d7231 */ /* 0x000fe4000000001d */
[----:B------:R-:W-:Y:S02]  /*1ba0*/  HFMA2 R31, R32, 0.0625, 0.0625, R3 ;  /* 0x2c002c00201f7831 */ /* 0x000fe40000000003 */
[-C--:B------:R-:W-:Y:S02]  /*1bb0*/  HFMA2 R34, R8, R11.reuse, R34 ;  /* 0x0000000b08227231 */ /* 0x080fe40000000022 */
[----:B------:R-:W-:Y:S02]  /*1bc0*/  HFMA2 R31, R31, R11, R10 ;  /* 0x0000000b1f1f7231 */ /* 0x000fe4000000000a */
[----:B------:R-:W-:Y:S01]  /*1bd0*/  HFMA2 R27, R34, R20, R27 ;  /* 0x00000014221b7231 */ /* 0x000fe2000000001b */
[----:B------:R-:W0:Y:S01]  /*1be0*/  LDS.128 R8, [UR7+0x30] ;  /* 0x00003007ff087984 */ /* 0x000e220008000c00 */
[----:B------:R-:W-:Y:S01]  /*1bf0*/  UIADD3 UR7, UPT, UPT, UR7, 0x40, URZ ;  /* 0x0000004007077890 */ /* 0x000fe2000fffe0ff */
[----:B------:R-:W-:Y:S01]  /*1c00*/  HFMA2 R26, R31, R19, R26 ;  /* 0x000000131f1a7231 */ /* 0x000fe2000000001a */
[----:B--2---:R-:W-:-:S02]  /*1c10*/  LOP3.LUT R30, R12, 0xf000f, RZ, 0xc0, !PT ;  /* 0x000f000f0c1e7812 */ /* 0x004fc400078ec0ff */
[----:B------:R-:W-:Y:S02]  /*1c20*/  LOP3.LUT R34, R14, 0xf000f0, RZ, 0xc0, !PT ;  /* 0x00f000f00e227812 */ /* 0x000fe400078ec0ff */
[----:B------:R-:W-:Y:S02]  /*1c30*/  LOP3.LUT R33, R30, 0x64006400, RZ, 0xfc, !PT ;  /* 0x640064001e217812 */ /* 0x000fe400078efcff */
[----:B------:R-:W-:Y:S02]  /*1c40*/  LOP3.LUT R30, R12, 0xf000f0, RZ, 0xc0, !PT ;  /* 0x00f000f00c1e7812 */ /* 0x000fe400078ec0ff */
[----:B------:R-:W-:Y:S01]  /*1c50*/  LOP3.LUT R34, R34, 0x64006400, RZ, 0xfc, !PT ;  /* 0x6400640022227812 */ /* 0x000fe200078efcff */
[----:B------:R-:W-:Y:S01]  /*1c60*/  HADD2 R33, R33, R18 ;  /* 0x0000001221217230 */ /* 0x000fe20000000000 */
[----:B------:R-:W-:Y:S02]  /*1c70*/  LOP3.LUT R30, R30, 0x64006400, RZ, 0xfc, !PT ;  /* 0x640064001e1e7812 */ /* 0x000fe400078efcff */
[----:B------:R-:W-:Y:S01]  /*1c80*/  SHF.R.U32.HI R12, RZ, 0x8, R12 ;  /* 0x00000008ff0c7819 */ /* 0x000fe2000001160c */
[----:B0-----:R-:W-:-:S02]  /*1c90*/  HFMA2 R33, R33, R8, RZ ;  /* 0x0000000821217231 */ /* 0x001fc400000000ff */
[----:B------:R-:W-:Y:S02]  /*1ca0*/  HFMA2 R34, R34, 0.0625, 0.0625, R5 ;  /* 0x2c002c0022227831 */ /* 0x000fe40000000005 */
[----:B------:R-:W-:Y:S01]  /*1cb0*/  HFMA2 R32, R30, 0.0625, 0.0625, R17 ;  /* 0x2c002c001e207831 */ /* 0x000fe20000000011 */
[----:B------:R-:W-:-:S03]  /*1cc0*/  LOP3.LUT R30, R13, 0xf000f, RZ, 0xc0, !PT ;  /* 0x000f000f0d1e7812 */ /* 0x000fc600078ec0ff */
[----:B------:R-:W-:Y:S01]  /*1cd0*/  HFMA2 R32, R32, R9, R33 ;  /* 0x0000000920207231 */ /* 0x000fe20000000021 */
[----:B------:R-:W-:Y:S02]  /*1ce0*/  LOP3.LUT R33, R30, 0x64006400, RZ, 0xfc, !PT ;  /* 0x640064001e217812 */ /* 0x000fe400078efcff */
[----:B------:R-:W-:Y:S02]  /*1cf0*/  LOP3.LUT R30, R13, 0xf000f0, RZ, 0xc0, !PT ;  /* 0x00f000f00d1e7812 */ /* 0x000fe400078ec0ff */
[----:B------:R-:W-:Y:S01]  /*1d00*/  SHF.R.U32.HI R13, RZ, 0x8, R13 ;  /* 0x00000008ff0d7819 */ /* 0x000fe2000001160d */
[----:B------:R-:W-:Y:S01]  /*1d10*/  HADD2 R33, R33, R16 ;  /* 0x0000001021217230 */ /* 0x000fe20000000000 */
[----:B------:R-:W-:-:S03]  /*1d20*/  LOP3.LUT R30, R30, 0x64006400, RZ, 0xfc, !PT ;  /* 0x640064001e1e7812 */ /* 0x000fc600078efcff */
[----:B------:R-:W-:Y:S02]  /*1d30*/  HFMA2 R33, R33, R8, RZ.H0_H0 ;  /* 0x0000000821217231 */ /* 0x000fe400000400ff */
[----:B------:R-:W-:-:S04]  /*1d40*/  HFMA2 R30, R30, 0.0625, 0.0625, R7 ;  /* 0x2c002c001e1e7831 */ /* 0x000fc80000000007 */
[----:B------:R-:W-:Y:S01]  /*1d50*/  HFMA2 R30, R30, R9, R33 ;  /* 0x000000091e1e7231 */ /* 0x000fe20000000021 */
[----:B------:R-:W-:Y:S02]  /*1d60*/  LOP3.LUT R33, R14, 0xf000f, RZ, 0xc0, !PT ;  /* 0x000f000f0e217812 */ /* 0x000fe400078ec0ff */
[----:B------:R-:W-:Y:S02]  /*1d70*/  SHF.R.U32.HI R14, RZ, 0x8, R14 ;  /* 0x00000008ff0e7819 */ /* 0x000fe4000001160e */
[----:B------:R-:W-:-:S05]  /*1d80*/  LOP3.LUT R33, R33, 0x64006400, RZ, 0xfc, !PT ;  /* 0x6400640021217812 */ /* 0x000fca00078efcff */
[----:B------:R-:W-:-:S04]  /*1d90*/  HADD2 R33, R33, R4 ;  /* 0x0000000421217230 */ /* 0x000fc80000000000 */
[----:B------:R-:W-:-:S04]  /*1da0*/  HFMA2 R33, R33, R8, RZ ;  /* 0x0000000821217231 */ /* 0x000fc800000000ff */
[----:B------:R-:W-:Y:S01]  /*1db0*/  HFMA2 R33, R34, R9, R33 ;  /* 0x0000000922217231 */ /* 0x000fe20000000021 */
[----:B------:R-:W-:-:S04]  /*1dc0*/  LOP3.LUT R34, R15, 0xf000f, RZ, 0xc0, !PT ;  /* 0x000f000f0f227812 */ /* 0x000fc800078ec0ff */
[----:B------:R-:W-:Y:S02]  /*1dd0*/  LOP3.LUT R35, R34, 0x64006400, RZ, 0xfc, !PT ;  /* 0x6400640022237812 */ /* 0x000fe400078efcff */
[----:B------:R-:W-:Y:S02]  /*1de0*/  LOP3.LUT R34, R15, 0xf000f0, RZ, 0xc0, !PT ;  /* 0x00f000f00f227812 */ /* 0x000fe400078ec0ff */
[----:B------:R-:W-:Y:S01]  /*1df0*/  SHF.R.U32.HI R15, RZ, 0x8, R15 ;  /* 0x00000008ff0f7819 */ /* 0x000fe2000001160f */
[----:B------:R-:W-:Y:S01]  /*1e00*/  HADD2 R35, R35, R6 ;  /* 0x0000000623237230 */ /* 0x000fe20000000000 */
[----:B------:R-:W-:-:S03]  /*1e10*/  LOP3.LUT R34, R34, 0x64006400, RZ, 0xfc, !PT ;  /* 0x6400640022227812 */ /* 0x000fc600078efcff */
[----:B------:R-:W-:Y:S02]  /*1e20*/  HFMA2 R8, R35, R8, RZ ;  /* 0x0000000823087231 */ /* 0x000fe400000000ff */
[----:B------:R-:W-:-:S04]  /*1e30*/  HFMA2 R34, R34, 0.0625, 0.0625, R3 ;  /* 0x2c002c0022227831 */ /* 0x000fc80000000003 */
[----:B------:R-:W-:Y:S01]  /*1e40*/  HFMA2 R9, R34, R9, R8 ;  /* 0x0000000922097231 */ /* 0x000fe20000000008 */
[C---:B------:R-:W-:Y:S02]  /*1e50*/  LOP3.LUT R8, R12.reuse, 0xf000f, RZ, 0xc0, !PT ;  /* 0x000f000f0c087812 */ /* 0x040fe400078ec0ff */
[----:B------:R-:W-:Y:S02]  /*1e60*/  LOP3.LUT R12, R12, 0xf000f0, RZ, 0xc0, !PT ;  /* 0x00f000f00c0c7812 */ /* 0x000fe400078ec0ff */
[----:B------:R-:W-:Y:S02]  /*1e70*/  LOP3.LUT R31, R8, 0x64006400, RZ, 0xfc, !PT ;  /* 0x64006400081f7812 */ /* 0x000fe400078efcff */
[C---:B------:R-:W-:Y:S02]  /*1e80*/  LOP3.LUT R8, R13.reuse, 0xf000f, RZ, 0xc0, !PT ;  /* 0x000f000f0d087812 */ /* 0x040fe400078ec0ff */
[----:B------:R-:W-:Y:S01]  /*1e90*/  LOP3.LUT R13, R13, 0xf000f0, RZ, 0xc0, !PT ;  /* 0x00f000f00d0d7812 */ /* 0x000fe200078ec0ff */
[----:B------:R-:W-:Y:S01]  /*1ea0*/  HADD2 R31, R31, R18 ;  /* 0x000000121f1f7230 */ /* 0x000fe20000000000 */
[----:B------:R-:W-:-:S03]  /*1eb0*/  LOP3.LUT R12, R12, 0x64006400, RZ, 0xfc, !PT ;  /* 0x640064000c0c7812 */ /* 0x000fc600078efcff */
[-C--:B------:R-:W-:Y:S01]  /*1ec0*/  HFMA2 R32, R31, R10.reuse, R32 ;  /* 0x0000000a1f207231 */ /* 0x080fe20000000020 */
[----:B------:R-:W-:Y:S01]  /*1ed0*/  LOP3.LUT R31, R8, 0x64006400, RZ, 0xfc, !PT ;  /* 0x64006400081f7812 */ /* 0x000fe200078efcff */
[----:B------:R-:W-:Y:S01]  /*1ee0*/  HFMA2 R12, R12, 0.0625, 0.0625, R17 ;  /* 0x2c002c000c0c7831 */ /* 0x000fe20000000011 */
[C---:B------:R-:W-:Y:S02]  /*1ef0*/  LOP3.LUT R8, R14.reuse, 0xf000f, RZ, 0xc0, !PT ;  /* 0x000f000f0e087812 */ /* 0x040fe400078ec0ff */
[----:B------:R-:W-:Y:S01]  /*1f00*/  LOP3.LUT R14, R14, 0xf000f0, RZ, 0xc0, !PT ;  /* 0x00f000f00e0e7812 */ /* 0x000fe200078ec0ff */
[----:B------:R-:W-:Y:S02]  /*1f10*/  HADD2 R31, R31, R16 ;  /* 0x000000101f1f7230 */ /* 0x000fe40000000000 */
[----:B------:R-:W-:Y:S01]  /*1f20*/  HFMA2 R32, R12, R11, R32 ;  /* 0x0000000b0c207231 */ /* 0x000fe20000000020 */
[----:B------:R-:W-:Y:S01]  /*1f30*/  LOP3.LUT R14, R14, 0x64006400, RZ, 0xfc, !PT ;  /* 0x640064000e0e7812 */ /* 0x000fe200078efcff */
[----:B------:R-:W-:Y:S01]  /*1f40*/  HFMA2 R30, R31, R10, R30 ;  /* 0x0000000a1f1e7231 */ /* 0x000fe2000000001e */
[----:B------:R-:W-:Y:S01]  /*1f50*/  LOP3.LUT R31, R8, 0x64006400, RZ, 0xfc, !PT ;  /* 0x64006400081f7812 */ /* 0x000fe200078efcff */
[----:B------:R-:W-:Y:S01]  /*1f60*/  HFMA2 R29, R32, R22, R29 ;  /* 0x00000016201d7231 */ /* 0x000fe2000000001d */
[C---:B------:R-:W-:Y:S01]  /*1f70*/  LOP3.LUT R8, R15.reuse, 0xf000f, RZ, 0xc0, !PT ;  /* 0x000f000f0f087812 */ /* 0x040fe200078ec0ff */
[----:B------:R-:W-:Y:S01]  /*1f80*/  HFMA2 R14, R14, 0.0625, 0.0625, R5 ;  /* 0x2c002c000e0e7831 */ /* 0x000fe20000000005 */
[----:B------:R-:W-:Y:S01]  /*1f90*/  LOP3.LUT R15, R15, 0xf000f0, RZ, 0xc0, !PT ;  /* 0x00f000f00f0f7812 */ /* 0x000fe200078ec0ff */
[----:B------:R-:W-:-:S04]  /*1fa0*/  HFMA2 R31, R31, 1, 1, R4 ;  /* 0x3c003c001f1f7831 */ /* 0x000fc80000000004 */
[----:B------:R-:W-:Y:S01]  /*1fb0*/  HFMA2 R33, R31, R10, R33 ;  /* 0x0000000a1f217231 */ /* 0x000fe20000000021 */
[----:B------:R-:W-:Y:S02]  /*1fc0*/  LOP3.LUT R31, R8, 0x64006400, RZ, 0xfc, !PT ;  /* 0x64006400081f7812 */ /* 0x000fe400078efcff */
[----:B------:R-:W-:Y:S01]  /*1fd0*/  LOP3.LUT R8, R13, 0x64006400, RZ, 0xfc, !PT ;  /* 0x640064000d087812 */ /* 0x000fe200078efcff */
[----:B------:R-:W-:Y:S02]  /*1fe0*/  HFMA2 R14, R14, R11, R33 ;  /* 0x0000000b0e0e7231 */ /* 0x000fe40000000021 */
[----:B------:R-:W-:Y:S02]  /*1ff0*/  HADD2 R31, R31, R6 ;  /* 0x000000061f1f7230 */ /* 0x000fe40000000000 */
[----:B------:R-:W-:Y:S02]  /*2000*/  HFMA2 R27, R14, R20, R27 ;  /* 0x000000140e1b7231 */ /* 0x000fe4000000001b */
[----:B------:R-:W-:Y:S01]  /*2010*/  HFMA2 R9, R31, R10, R9 ;  /* 0x0000000a1f097231 */ /* 0x000fe20000000009 */
[----:B------:R-:W-:Y:S01]  /*2020*/  LOP3.LUT R10, R15, 0x64006400, RZ, 0xfc, !PT ;  /* 0x640064000f0a7812 */ /* 0x000fe200078efcff */
[----:B------:R-:W-:-:S02]  /*2030*/  HFMA2 R15, R8, 0.0625, 0.0625, R7 ;  /* 0x2c002c00080f7831 */ /* 0x000fc40000000007 */
[----:B------:R-:W-:Y:S02]  /*2040*/  IMAD.U32 R31, RZ, RZ, UR9 ;  /* 0x00000009ff1f7e24 */ /* 0x000fe4000f8e00ff */
[----:B------:R-:W-:Y:S02]  /*2050*/  HFMA2 R10, R10, 0.0625, 0.0625, R3 ;  /* 0x2c002c000a0a7831 */ /* 0x000fe40000000003 */
[----:B------:R-:W-:-:S04]  /*2060*/  IMAD.WIDE R36, R31, 0x4, R36 ;  /* 0x000000041f247825 */ /* 0x000fc800078e0224 */
[-C--:B------:R-:W-:Y:S02]  /*2070*/  HFMA2 R15, R15, R11.reuse, R30 ;  /* 0x0000000b0f0f7231 */ /* 0x080fe4000000001e */
[----:B------:R-:W-:Y:S02]  /*2080*/  HFMA2 R13, R10, R11, R9 ;  /* 0x0000000b0a0d7231 */ /* 0x000fe40000000009 */
[----:B------:R-:W-:Y:S02]  /*2090*/  HFMA2 R28, R15, R21, R28 ;  /* 0x000000150f1c7231 */ /* 0x000fe4000000001c */
[----:B------:R-:W-:Y:S01]  /*20a0*/  HFMA2 R26, R13, R19, R26 ;  /* 0x000000130d1a7231 */ /* 0x000fe2000000001a */
[----:B------:R-:W-:Y:S06]  /*20b0*/  @!P0 BRA `(.L_x_171) ;  /* 0xffffffe800508947 */ /* 0x000fec000383ffff */
.L_x_169:
[----:B------:R-:W1:Y:S01]  /*20c0*/  LDC.64 R4, c[0x0][0x3a0] ;  /* 0x0000e800ff047b82 */ /* 0x000e620000000a00 */
[----:B------:R-:W-:Y:S01]  /*20d0*/  HADD2 R29, R29.H0_H0, R29.H1_H1 ;  /* 0x3000001d1d1d7230 */ /* 0x000fe20000000800 */
[----:B------:R-:W-:Y:S01]  /*20e0*/  LEA R3, R0, UR6, 0x2 ;  /* 0x0000000600037c11 */ /* 0x000fe2000f8e10ff */
[----:B------:R-:W-:-:S04]  /*20f0*/  HADD2 R28, R28.H0_H0, R28.H1_H1 ;  /* 0x3000001c1c1c7230 */ /* 0x000fc80000000800 */
[----:B------:R-:W-:Y:S01]  /*2100*/  IMAD R3, R2, UR9, R3 ;  /* 0x0000000902037c24 */ /* 0x000fe2000f8e0203 */
[----:B------:R-:W-:-:S05]  /*2110*/  PRMT R29, R29, 0x5410, R28 ;  /* 0x000054101d1d7816 */ /* 0x000fca000000001c */
[----:B------:R-:W-:Y:S02]  /*2120*/  HMUL2 R29, R29, R24.H0_H0 ;  /* 0x200000181d1d7232 */ /* 0x000fe40000000000 */
[----:B-1----:R-:W-:-:S05]  /*2130*/  IMAD.WIDE R4, R3, 0x2, R4 ;  /* 0x0000000203047825 */ /* 0x002fca00078e0204 */
[----:B------:R1:W-:Y:S01]  /*2140*/  ATOM.E.ADD.F16x2.RN.STRONG.GPU P0, RZ, desc[UR12][R4.64], R29 ;  /* 0x8000001d04ff79a2 */ /* 0x0003e2000c10e10c */
[----:B------:R-:W-:Y:S01]  /*2150*/  HADD2 R27, R27.H0_H0, R27.H1_H1 ;  /* 0x3000001b1b1b7230 */ /* 0x000fe20000000800 */
[----:B------:R-:W-:Y:S01]  /*2160*/  BSSY.RECONVERGENT B0, `(.L_x_172) ;  /* 0x0000011000007945 */ /* 0x000fe20003800200 */
[----:B------:R-:W-:-:S05]  /*2170*/  HADD2 R26, R26.H0_H0, R26.H1_H1 ;  /* 0x3000001a1a1a7230 */ /* 0x000fca0000000800 */
[----:B------:R-:W-:-:S05]  /*2180*/  PRMT R27, R27, 0x5410, R26 ;  /* 0x000054101b1b7816 */ /* 0x000fca000000001a */
[----:B------:R-:W-:Y:S01]  /*2190*/  HMUL2 R27, R27, R24.H0_H0 ;  /* 0x200000181b1b7232 */ /* 0x000fe20000000000 */
[----:B-1----:R-:W-:Y:S06]  /*21a0*/  @P0 BRA `(.L_x_173) ;  /* 0x0000000000300947 */ /* 0x002fec0003800000 */
[----:B------:R-:W1:Y:S02]  /*21b0*/  QSPC.E.S P0, RZ, [R4] ;  /* 0x0000000004ff73aa */ /* 0x000e640000000500 */
[----:B-1----:R-:W-:Y:S05]  /*21c0*/  @!P0 BRA `(.L_x_174) ;  /* 0x00000000001c8947 */ /* 0x002fea0003800000 */
[----:B------:R-:W-:-:S05]  /*21d0*/  IMAD.MOV.U32 R2, RZ, RZ, R4 ;  /* 0x000000ffff027224 */ /* 0x000fca00078e0004 */
[----:B------:R-:W-:-:S07]  /*21e0*/  MOV R0, R2 ;  /* 0x0000000200007202 */ /* 0x000fce0000000f00 */
.L_x_175:
[----:B------:R-:W1:Y:S02]  /*21f0*/  LDS R2, [R0] ;  /* 0x0000000000027984 */ /* 0x000e640000000800 */
[----:B-1----:R-:W-:-:S05]  /*2200*/  HFMA2 R3, R2, 1, 1, R29 ;  /* 0x3c003c0002037831 */ /* 0x002fca000000001d */
[----:B------:R-:W1:Y:S02]  /*2210*/  ATOMS.CAST.SPIN P0, [R0], R2, R3 ;  /* 0x000000020000758d */ /* 0x000e640001800003 */
[----:B-1----:R-:W-:Y:S05]  /*2220*/  @!P0 BRA `(.L_x_175) ;  /* 0xfffffffc00f08947 */ /* 0x002fea000383ffff */
[----:B------:R-:W-:Y:S05]  /*2230*/  BRA `(.L_x_173) ;  /* 0x00000000000c7947 */ /* 0x000fea0003800000 */
.L_x_174:
[----:B------:R-:W2:Y:S02]  /*2240*/  LD.E R0, desc[UR12][R4.64] ;  /* 0x0000000c04007980 */ /* 0x000ea4000c101900 */
[----:B--2---:R-:W-:-:S05]  /*2250*/  IMAD.IADD R3, R29, 0x1, R0 ;  /* 0x000000011d037824 */ /* 0x004fca00078e0200 */
[----:B------:R1:W-:Y:S02]  /*2260*/  ST.E desc[UR12][R4.64], R3 ;  /* 0x0000000304007985 */ /* 0x0003e4000c10190c */
.L_x_173:
[----:B------:R-:W-:Y:S05]  /*2270*/  BSYNC.RECONVERGENT B0 ;  /* 0x0000000000007941 */ /* 0x000fea0003800200 */
.L_x_172:
[----:B------:R2:W-:Y:S02]  /*2280*/  ATOM.E.ADD.F16x2.RN.STRONG.GPU P0, RZ, desc[UR12][R4.64+0x4], R27 ;  /* 0x8000041b04ff79a2 */ /* 0x0005e4000c10e10c */
[----:B--2---:R-:W-:Y:S05]  /*2290*/  @P0 EXIT ;  /* 0x000000000000094d */ /* 0x004fea0003800000 */
[----:B------:R-:W2:Y:S02]  /*22a0*/  QSPC.E.S P0, RZ, [R4+0x4] ;  /* 0x0000040004ff73aa */ /* 0x000ea40000000500 */
[----:B--2---:R-:W-:Y:S05]  /*22b0*/  @!P0 BRA `(.L_x_176) ;  /* 0x00000000001c8947 */ /* 0x004fea0003800000 */
[----:B------:R-:W-:-:S05]  /*22c0*/  IMAD.MOV.U32 R2, RZ, RZ, R4 ;  /* 0x000000ffff027224 */ /* 0x000fca00078e0004 */
[----:B------:R-:W-:-:S07]  /*22d0*/  MOV R0, R2 ;  /* 0x0000000200007202 */ /* 0x000fce0000000f00 */
.L_x_177:
[----:B------:R-:W1:Y:S02]  /*22e0*/  LDS R2, [R0+0x4] ;  /* 0x0000040000027984 */ /* 0x000e640000000800 */
[----:B-1----:R-:W-:-:S05]  /*22f0*/  HADD2 R3, R2, R27 ;  /* 0x0000001b02037230 */ /* 0x002fca0000000000 */
[----:B------:R-:W1:Y:S02]  /*2300*/  ATOMS.CAST.SPIN P0, [R0+0x4], R2, R3 ;  /* 0x000004020000758d */ /* 0x000e640001800003 */
[----:B-1----:R-:W-:Y:S05]  /*2310*/  @!P0 BRA `(.L_x_177) ;  /* 0xfffffffc00f08947 */ /* 0x002fea000383ffff */
[----:B------:R-:W-:Y:S05]  /*2320*/  EXIT ;  /* 0x000000000000794d */ /* 0x000fea0003800000 */
.L_x_176:
[----:B------:R-:W1:Y:S02]  /*2330*/  LD.E R0, desc[UR12][R4.64+0x4] ;  /* 0x0000040c04007980 */ /* 0x000e64000c101900 */
[----:B-1----:R-:W-:-:S05]  /*2340*/  IMAD.IADD R3, R27, 0x1, R0 ;  /* 0x000000011b037824 */ /* 0x002fca00078e0200 */
[----:B------:R-:W-:Y:S01]  /*2350*/  ST.E desc[UR12][R4.64+0x4], R3 ;  /* 0x0000040304007985 */ /* 0x000fe2000c10190c */
[----:B------:R-:W-:Y:S05]  /*2360*/  EXIT ;  /* 0x000000000000794d */ /* 0x000fea0003800000 */
.L_x_178:
        /* <DEDUP_REMOVED lines=9> */
.L_x_182:


//--------------------- .nv.shared._Z28gemm_half_q_half_gptq_kernelILi4ELb1ELb1EEvPK6__halfPKjS4_S2_PS0_iiiiiPKtibS2_i --------------------------
	.section	.nv.shared._Z28gemm_half_q_half_gptq_kernelILi4ELb1ELb1EEvPK6__halfPKjS4_S2_PS0_iiiiiPKtibS2_i,"aw",@nobits
	.sectionflags	@""
	.align	2
.nv.shared._Z28gemm_half_q_half_gptq_kernelILi4ELb1ELb1EEvPK6__halfPKjS4_S2_PS0_iiiiiPKtibS2_i:
	.zero		2048


//--------------------- .nv.shared.reserved.0     --------------------------
	.section	.nv.shared.reserved.0,"aw",@nobits
	.weak		__nv_reservedSMEM_offset_0_alias
	.size		__nv_reservedSMEM_offset_0_alias, 0, 64
	.other		__nv_reservedSMEM_offset_0_alias,@"STO_CUDA_RESERVED_SHARED STV_DEFAULT"
__nv_reservedSMEM_offset_0_alias:
	.zero		0
	.zero		64


//--------------------- .nv.global                --------------------------
	.section	.nv.global,"aw",@nobits
.nv.global:
	.type		_ZN45_INTERNAL_d9a299b3_14_unit_gptq_3_cu_14e5b2ed4cuda3std3__48in_placeE,@object
	.size		_ZN45_INTERNAL_d9a299b3_14_unit_gptq_3_cu_14e5b2ed4cuda3std3__48in_placeE,(_ZN45_INTERNAL_d9a299b3_14_unit_gptq_3_cu_14e5b2ed4cuda3std6ranges3__45__cpo8distanceE - _ZN45_INTERNAL_d9a299b3_14_unit_gptq_3_cu_14e5b2ed4cuda3std3__48in_placeE)
_ZN45_INTERNAL_d9a299b3_14_unit_gptq_3_cu_14e5b2ed4cuda3std3__48in_placeE:
	.zero		1
	.type		_ZN45_INTERNAL_d9a299b3_14_unit_gptq_3_cu_14e5b2ed4cuda3std6ranges3__45__cpo8distanceE,@object
	.size		_ZN45_INTERNAL_d9a299b3_14_unit_gptq_3_cu_14e5b2ed4cuda3std6ranges3__45__cpo8distanceE,(_ZN45_INTERNAL_d9a299b3_14_unit_gptq_3_cu_14e5b2ed4cuda3std3__45__cpo6cbeginE - _ZN45_INTERNAL_d9a299b3_14_unit_gptq_3_cu_14e5b2ed4cuda3std6ranges3__45__cpo8distanceE)
_ZN45_INTERNAL_d9a299b3_14_unit_gptq_3_cu_14e5b2ed4cuda3std6ranges3__45__cpo8distanceE:
	.zero		1
	.type		_ZN45_INTERNAL_d9a299b3_14_unit_gptq_3_cu_14e5b2ed4cuda3std3__45__cpo6cbeginE,@object
	.size		_ZN45_INTERNAL_d9a299b3_14_unit_gptq_3_cu_14e5b2ed4cuda3std3__45__cpo6cbeginE,(_ZN45_INTERNAL_d9a299b3_14_unit_gptq_3_cu_14e5b2ed4cuda3std6ranges3__45__cpo7advanceE - _ZN45_INTERNAL_d9a299b3_14_unit_gptq_3_cu_14e5b2ed4cuda3std3__45__cpo6cbeginE)
_ZN45_INTERNAL_d9a299b3_14_unit_gptq_3_cu_14e5b2ed4cuda3std3__45__cpo6cbeginE:
	.zero		1
	.type		_ZN45_INTERNAL_d9a299b3_14_unit_gptq_3_cu_14e5b2ed4cuda3std6ranges3__45__cpo7advanceE,@object
	.size		_ZN45_INTERNAL_d9a299b3_14_unit_gptq_3_cu_14e5b2ed4cuda3std6ranges3__45__cpo7advanceE,(_ZN45_INTERNAL_d9a299b3_14_unit_gptq_3_cu_14e5b2ed4cuda3std3__45__cpo7crbeginE - _ZN45_INTERNAL_d9a299b3_14_unit_gptq_3_cu_14e5b2ed4cuda3std6ranges3__45__cpo7advanceE)
_ZN45_INTERNAL_d9a299b3_14_unit_gptq_3_cu_14e5b2ed4cuda3std6ranges3__45__cpo7advanceE:
	.zero		1
	.type		_ZN45_INTERNAL_d9a299b3_14_unit_gptq_3_cu_14e5b2ed4cuda3std3__45__cpo7crbeginE,@object
	.size		_ZN45_INTERNAL_d9a299b3_14_unit_gptq_3_cu_14e5b2ed4cuda3std3__45__cpo7crbeginE,(_ZN45_INTERNAL_d9a299b3_14_unit_gptq_3_cu_14e5b2ed4cuda3std6ranges3__45__cpo4dataE - _ZN45_INTERNAL_d9a299b3_14_unit_gptq_3_cu_14e5b2ed4cuda3std3__45__cpo7crbeginE)
_ZN45_INTERNAL_d9a299b3_14_unit_gptq_3_cu_14e5b2ed4cuda3std3__45__cpo7crbeginE:
	.zero		1
	.type		_ZN45_INTERNAL_d9a299b3_14_unit_gptq_3_cu_14e5b2ed4cuda3std6ranges3__45__cpo4dataE,@object
	.size		_ZN45_INTERNAL_d9a299b3_14_unit_gptq_3_cu_14e5b2ed4cuda3std6ranges3__45__cpo4dataE,(_ZN45_INTERNAL_d9a299b3_14_unit_gptq_3_cu_14e5b2ed4cuda3std6ranges3__45__cpo5beginE - _ZN45_INTERNAL_d9a299b3_14_unit_gptq_3_cu_14e5b2ed4cuda3std6ranges3__45__cpo4dataE)
_ZN45_INTERNAL_d9a299b3_14_unit_gptq_3_cu_14e5b2ed4cuda3std6ranges3__45__cpo4dataE:
	.zero		1
	.type		_ZN45_INTERNAL_d9a299b3_14_unit_gptq_3_cu_14e5b2ed4cuda3std6ranges3__45__cpo5beginE,@object
	.size		_ZN45_INTERNAL_d9a299b3_14_unit_gptq_3_cu_14e5b2ed4cuda3std6ranges3__45__cpo5beginE,(_ZN45_INTERNAL_d9a299b3_14_unit_gptq_3_cu_14e5b2ed4cuda3std3__447_GLOBAL__N__d9a299b3_14_unit_gptq_3_cu_14e5b2ed6ignoreE - _ZN45_INTERNAL_d9a299b3_14_unit_gptq_3_cu_14e5b2ed4cuda3std6ranges3__45__cpo5beginE)
_ZN45_INTERNAL_d9a299b3_14_unit_gptq_3_cu_14e5b2ed4cuda3std6ranges3__45__cpo5beginE:
	.zero		1
	.type		_ZN45_INTERNAL_d9a299b3_14_unit_gptq_3_cu_14e5b2ed4cuda3std3__447_GLOBAL__N__d9a299b3_14_unit_gptq_3_cu_14e5b2ed6ignoreE,@object
	.size		_ZN45_INTERNAL_d9a299b3_14_unit_gptq_3_cu_14e5b2ed4cuda3std3__447_GLOBAL__N__d9a299b3_14_unit_gptq_3_cu_14e5b2ed6ignoreE,(_ZN45_INTERNAL_d9a299b3_14_unit_gptq_3_cu_14e5b2ed4cuda3std6ranges3__45__cpo4sizeE - _ZN45_INTERNAL_d9a299b3_14_unit_gptq_3_cu_14e5b2ed4cuda3std3__447_GLOBAL__N__d9a299b3_14_unit_gptq_3_cu_14e5b2ed6ignoreE)
_ZN45_INTERNAL_d9a299b3_14_unit_gptq_3_cu_14e5b2ed4cuda3std3__447_GLOBAL__N__d9a299b3_14_unit_gptq_3_cu_14e5b2ed6ignoreE:
	.zero		1
	.type		_ZN45_INTERNAL_d9a299b3_14_unit_gptq_3_cu_14e5b2ed4cuda3std6ranges3__45__cpo4sizeE,@object
	.size		_ZN45_INTERNAL_d9a299b3_14_unit_gptq_3_cu_14e5b2ed4cuda3std6ranges3__45__cpo4sizeE,(_ZN45_INTERNAL_d9a299b3_14_unit_gptq_3_cu_14e5b2ed4cuda3std3__45__cpo5beginE - _ZN45_INTERNAL_d9a299b3_14_unit_gptq_3_cu_14e5b2ed4cuda3std6ranges3__45__cpo4sizeE)
_ZN45_INTERNAL_d9a299b3_14_unit_gptq_3_cu_14e5b2ed4cuda3std6ranges3__45__cpo4sizeE:
	.zero		1
	.type		_ZN45_INTERNAL_d9a299b3_14_unit_gptq_3_cu_14e5b2ed4cuda3std3__45__cpo5beginE,@object
	.size		_ZN45_INTERNAL_d9a299b3_14_unit_gptq_3_cu_14e5b2ed4cuda3std3__45__cpo5beginE,(_ZN45_INTERNAL_d9a299b3_14_unit_gptq_3_cu_14e5b2ed4cuda3std6ranges3__45__cpo6cbeginE - _ZN45_INTERNAL_d9a299b3_14_unit_gptq_3_cu_14e5b2ed4cuda3std3__45__cpo5beginE)
_ZN45_INTERNAL_d9a299b3_14_unit_gptq_3_cu_14e5b2ed4cuda3std3__45__cpo5beginE:
	.zero		1
	.type		_ZN45_INTERNAL_d9a299b3_14_unit_gptq_3_cu_14e5b2ed4cuda3std6ranges3__45__cpo6cbeginE,@object
	.size		_ZN45_INTERNAL_d9a299b3_14_unit_gptq_3_cu_14e5b2ed4cuda3std6ranges3__45__cpo6cbeginE,(_ZN45_INTERNAL_d9a299b3_14_unit_gptq_3_cu_14e5b2ed4cuda3std3__45__cpo6rbeginE - _ZN45_INTERNAL_d9a299b3_14_unit_gptq_3_cu_14e5b2ed4cuda3std6ranges3__45__cpo6cbeginE)
_ZN45_INTERNAL_d9a299b3_14_unit_gptq_3_cu_14e5b2ed4cuda3std6ranges3__45__cpo6cbeginE:
	.zero		1
	.type		_ZN45_INTERNAL_d9a299b3_14_unit_gptq_3_cu_14e5b2ed4cuda3std3__45__cpo6rbeginE,@object
	.size		_ZN45_INTERNAL_d9a299b3_14_unit_gptq_3_cu_14e5b2ed4cuda3std3__45__cpo6rbeginE,(_ZN45_INTERNAL_d9a299b3_14_unit_gptq_3_cu_14e5b2ed4cuda3std6ranges3__45__cpo4nextE - _ZN45_INTERNAL_d9a299b3_14_unit_gptq_3_cu_14e5b2ed4cuda3std3__45__cpo6rbeginE)
_ZN45_INTERNAL_d9a299b3_14_unit_gptq_3_cu_14e5b2ed4cuda3std3__45__cpo6rbeginE:
	.zero		1
	.type		_ZN45_INTERNAL_d9a299b3_14_unit_gptq_3_cu_14e5b2ed4cuda3std6ranges3__45__cpo4nextE,@object
	.size		_ZN45_INTERNAL_d9a299b3_14_unit_gptq_3_cu_14e5b2ed4cuda3std6ranges3__45__cpo4nextE,(_ZN45_INTERNAL_d9a299b3_14_unit_gptq_3_cu_14e5b2ed4cuda3std6ranges3__45__cpo4swapE - _ZN45_INTERNAL_d9a299b3_14_unit_gptq_3_cu_14e5b2ed4cuda3std6ranges3__45__cpo4nextE)
_ZN45_INTERNAL_d9a299b3_14_unit_gptq_3_cu_14e5b2ed4cuda3std6ranges3__45__cpo4nextE:
	.zero		1
	.type		_ZN45_INTERNAL_d9a299b3_14_unit_gptq_3_cu_14e5b2ed4cuda3std6ranges3__45__cpo4swapE,@object
	.size		_ZN45_INTERNAL_d9a299b3_14_unit_gptq_3_cu_14e5b2ed4cuda3std6ranges3__45__cpo4swapE,(_ZN45_INTERNAL_d9a299b3_14_unit_gptq_3_cu_14e5b2ed4cuda3std3__420unreachable_sentinelE - _ZN45_INTERNAL_d9a299b3_14_unit_gptq_3_cu_14e5b2ed4cuda3std6ranges3__45__cpo4swapE)
_ZN45_INTERNAL_d9a299b3_14_unit_gptq_3_cu_14e5b2ed4cuda3std6ranges3__45__cpo4swapE:
	.zero		1
	.type		_ZN45_INTERNAL_d9a299b3_14_unit_gptq_3_cu_14e5b2ed4cuda3std3__420unreachable_sentinelE,@object
	.size		_ZN45_INTERNAL_d9a299b3_14_unit_gptq_3_cu_14e5b2ed4cuda3std3__420unreachable_sentinelE,(_ZN45_INTERNAL_d9a299b3_14_unit_gptq_3_cu_14e5b2ed6thrust24THRUST_300001_SM_1030_NS6system6detail10sequential3seqE - _ZN45_INTERNAL_d9a299b3_14_unit_gptq_3_cu_14e5b2ed4cuda3std3__420unreachable_sentinelE)
_ZN45_INTERNAL_d9a299b3_14_unit_gptq_3_cu_14e5b2ed4cuda3std3__420unreachable_sentinelE:
	.zero		1
	.type		_ZN45_INTERNAL_d9a299b3_14_unit_gptq_3_cu_14e5b2ed6thrust24THRUST_300001_SM_1030_NS6system6detail10sequential3seqE,@object
	.size		_ZN45_INTERNAL_d9a299b3_14_unit_gptq_3_cu_14e5b2ed6thrust24THRUST_300001_SM_1030_NS6system6detail10sequential3seqE,(_ZN45_INTERNAL_d9a299b3_14_unit_gptq_3_cu_14e5b2ed4cuda3std3__45__cpo4cendE - _ZN45_INTERNAL_d9a299b3_14_unit_gptq_3_cu_14e5b2ed6thrust24THRUST_300001_SM_1030_NS6system6detail10sequential3seqE)
_ZN45_INTERNAL_d9a299b3_14_unit_gptq_3_cu_14e5b2ed6thrust24THRUST_300001_SM_1030_NS6system6detail10sequential3seqE:
	.zero		1
	.type		_ZN45_INTERNAL_d9a299b3_14_unit_gptq_3_cu_14e5b2ed4cuda3std3__45__cpo4cendE,@object
	.size		_ZN45_INTERNAL_d9a299b3_14_unit_gptq_3_cu_14e5b2ed4cuda3std3__45__cpo4cendE,(_ZN45_INTERNAL_d9a299b3_14_unit_gptq_3_cu_14e5b2ed4cuda3std6ranges3__45__cpo9iter_swapE - _ZN45_INTERNAL_d9a299b3_14_unit_gptq_3_cu_14e5b2ed4cuda3std3__45__cpo4cendE)
_ZN45_INTERNAL_d9a299b3_14_unit_gptq_3_cu_14e5b2ed4cuda3std3__45__cpo4cendE:
	.zero		1
	.type		_ZN45_INTERNAL_d9a299b3_14_unit_gptq_3_cu_14e5b2ed4cuda3std6ranges3__45__cpo9iter_swapE,@object
	.size		_ZN45_INTERNAL_d9a299b3_14_unit_gptq_3_cu_14e5b2ed4cuda3std6ranges3__45__cpo9iter_swapE,(_ZN45_INTERNAL_d9a299b3_14_unit_gptq_3_cu_14e5b2ed4cuda3std3__45__cpo5crendE - _ZN45_INTERNAL_d9a299b3_14_unit_gptq_3_cu_14e5b2ed4cuda3std6ranges3__45__cpo9iter_swapE)
_ZN45_INTERNAL_d9a299b3_14_unit_gptq_3_cu_14e5b2ed4cuda3std6ranges3__45__cpo9iter_swapE:
	.zero		1
	.type		_ZN45_INTERNAL_d9a299b3_14_unit_gptq_3_cu_14e5b2ed4cuda3std3__45__cpo5crendE,@object
	.size		_ZN45_INTERNAL_d9a299b3_14_unit_gptq_3_cu_14e5b2ed4cuda3std3__45__cpo5crendE,(_ZN45_INTERNAL_d9a299b3_14_unit_gptq_3_cu_14e5b2ed4cuda3std6ranges3__45__cpo5cdataE - _ZN45_INTERNAL_d9a299b3_14_unit_gptq_3_cu_14e5b2ed4cuda3std3__45__cpo5crendE)
_ZN45_INTERNAL_d9a299b3_14_unit_gptq_3_cu_14e5b2ed4cuda3std3__45__cpo5crendE:
	.zero		1
	.type		_ZN45_INTERNAL_d9a299b3_14_unit_gptq_3_cu_14e5b2ed4cuda3std6ranges3__45__cpo5cdataE,@object
	.size		_ZN45_INTERNAL_d9a299b3_14_unit_gptq_3_cu_14e5b2ed4cuda3std6ranges3__45__cpo5cdataE,(_ZN45_INTERNAL_d9a299b3_14_unit_gptq_3_cu_14e5b2ed4cuda3std6ranges3__45__cpo3endE - _ZN45_INTERNAL_d9a299b3_14_unit_gptq_3_cu_14e5b2ed4cuda3std6ranges3__45__cpo5cdataE)
_ZN45_INTERNAL_d9a299b3_14_unit_gptq_3_cu_14e5b2ed4cuda3std6ranges3__45__cpo5cdataE:
	.zero		1
	.type		_ZN45_INTERNAL_d9a299b3_14_unit_gptq_3_cu_14e5b2ed4cuda3std6ranges3__45__cpo3endE,@object
	.size		_ZN45_INTERNAL_d9a299b3_14_unit_gptq_3_cu_14e5b2ed4cuda3std6ranges3__45__cpo3endE,(_ZN45_INTERNAL_d9a299b3_14_unit_gptq_3_cu_14e5b2ed4cuda3std3__419piecewise_constructE - _ZN45_INTERNAL_d9a299b3_14_unit_gptq_3_cu_14e5b2ed4cuda3std6ranges3__45__cpo3endE)
_ZN45_INTERNAL_d9a299b3_14_unit_gptq_3_cu_14e5b2ed4cuda3std6ranges3__45__cpo3endE:
	.zero		1
	.type		_ZN45_INTERNAL_d9a299b3_14_unit_gptq_3_cu_14e5b2ed4cuda3std3__419piecewise_constructE,@object
	.size		_ZN45_INTERNAL_d9a299b3_14_unit_gptq_3_cu_14e5b2ed4cuda3std3__419piecewise_constructE,(_ZN45_INTERNAL_d9a299b3_14_unit_gptq_3_cu_14e5b2ed4cuda3std6ranges3__45__cpo5ssizeE - _ZN45_INTERNAL_d9a299b3_14_unit_gptq_3_cu_14e5b2ed4cuda3std3__419piecewise_constructE)
_ZN45_INTERNAL_d9a299b3_14_unit_gptq_3_cu_14e5b2ed4cuda3std3__419piecewise_constructE:
	.zero		1
	.type		_ZN45_INTERNAL_d9a299b3_14_unit_gptq_3_cu_14e5b2ed4cuda3std6ranges3__45__cpo5ssizeE,@object
	.size		_ZN45_INTERNAL_d9a299b3_14_unit_gptq_3_cu_14e5b2ed4cuda3std6ranges3__45__cpo5ssizeE,(_ZN45_INTERNAL_d9a299b3_14_unit_gptq_3_cu_14e5b2ed4cuda3std3__45__cpo3endE - _ZN45_INTERNAL_d9a299b3_14_unit_gptq_3_cu_14e5b2ed4cuda3std6ranges3__45__cpo5ssizeE)
_ZN45_INTERNAL_d9a299b3_14_unit_gptq_3_cu_14e5b2ed4cuda3std6ranges3__45__cpo5ssizeE:
	.zero		1
	.type		_ZN45_INTERNAL_d9a299b3_14_unit_gptq_3_cu_14e5b2ed4cuda3std3__45__cpo3endE,@object
	.size		_ZN45_INTERNAL_d9a299b3_14_unit_gptq_3_cu_14e5b2ed4cuda3std3__45__cpo3endE,(_ZN45_INTERNAL_d9a299b3_14_unit_gptq_3_cu_14e5b2ed4cuda3std6ranges3__45__cpo4cendE - _ZN45_INTERNAL_d9a299b3_14_unit_gptq_3_cu_14e5b2ed4cuda3std3__45__cpo3endE)
_ZN45_INTERNAL_d9a299b3_14_unit_gptq_3_cu_14e5b2ed4cuda3std3__45__cpo3endE:
	.zero		1
	.type		_ZN45_INTERNAL_d9a299b3_14_unit_gptq_3_cu_14e5b2ed4cuda3std6ranges3__45__cpo4cendE,@object
	.size		_ZN45_INTERNAL_d9a299b3_14_unit_gptq_3_cu_14e5b2ed4cuda3std6ranges3__45__cpo4cendE,(_ZN45_INTERNAL_d9a299b3_14_unit_gptq_3_cu_14e5b2ed4cuda3std3__45__cpo4rendE - _ZN45_INTERNAL_d9a299b3_14_unit_gptq_3_cu_14e5b2ed4cuda3std6ranges3__45__cpo4cendE)
_ZN45_INTERNAL_d9a299b3_14_unit_gptq_3_cu_14e5b2ed4cuda3std6ranges3__45__cpo4cendE:
	.zero		1
	.type		_ZN45_INTERNAL_d9a299b3_14_unit_gptq_3_cu_14e5b2ed4cuda3std3__45__cpo4rendE,@object
	.size		_ZN45_INTERNAL_d9a299b3_14_unit_gptq_3_cu_14e5b2ed4cuda3std3__45__cpo4rendE,(_ZN45_INTERNAL_d9a299b3_14_unit_gptq_3_cu_14e5b2ed4cuda3std6ranges3__45__cpo4prevE - _ZN45_INTERNAL_d9a299b3_14_unit_gptq_3_cu_14e5b2ed4cuda3std3__45__cpo4rendE)
_ZN45_INTERNAL_d9a299b3_14_unit_gptq_3_cu_14e5b2ed4cuda3std3__45__cpo4rendE:
	.zero		1
	.type		_ZN45_INTERNAL_d9a299b3_14_unit_gptq_3_cu_14e5b2ed4cuda3std6ranges3__45__cpo4prevE,@object
	.size		_ZN45_INTERNAL_d9a299b3_14_unit_gptq_3_cu_14e5b2ed4cuda3std6ranges3__45__cpo4prevE,(_ZN45_INTERNAL_d9a299b3_14_unit_gptq_3_cu_14e5b2ed4cuda3std6ranges3__45__cpo9iter_moveE - _ZN45_INTERNAL_d9a299b3_14_unit_gptq_3_cu_14e5b2ed4cuda3std6ranges3__45__cpo4prevE)
_ZN45_INTERNAL_d9a299b3_14_unit_gptq_3_cu_14e5b2ed4cuda3std6ranges3__45__cpo4prevE:
	.zero		1
	.type		_ZN45_INTERNAL_d9a299b3_14_unit_gptq_3_cu_14e5b2ed4cuda3std6ranges3__45__cpo9iter_moveE,@object
	.size		_ZN45_INTERNAL_d9a299b3_14_unit_gptq_3_cu_14e5b2ed4cuda3std6ranges3__45__cpo9iter_moveE,(.L_13 - _ZN45_INTERNAL_d9a299b3_14_unit_gptq_3_cu_14e5b2ed4cuda3std6ranges3__45__cpo9iter_moveE)
_ZN45_INTERNAL_d9a299b3_14_unit_gptq_3_cu_14e5b2ed4cuda3std6ranges3__45__cpo9iter_moveE:
	.zero		1
.L_13:


//--------------------- .nv.shared._Z28gemm_half_q_half_gptq_kernelILi3ELb1ELb1EEvPK6__halfPKjS4_S2_PS0_iiiiiPKtibS2_i --------------------------
	.section	.nv.shared._Z28gemm_half_q_half_gptq_kernelILi3ELb1ELb1EEvPK6__halfPKjS4_S2_PS0_iiiiiPKtibS2_i,"aw",@nobits
	.sectionflags	@""
	.align	2
.nv.shared._Z28gemm_half_q_half_gptq_kernelILi3ELb1ELb1EEvPK6__halfPKjS4_S2_PS0_iiiiiPKtibS2_i:
	.zero		1792


//--------------------- .nv.shared._Z28gemm_half_q_half_gptq_kernelILi2ELb1ELb1EEvPK6__halfPKjS4_S2_PS0_iiiiiPKtibS2_i --------------------------
	.section	.nv.shared._Z28gemm_half_q_half_gptq_kernelILi2ELb1ELb1EEvPK6__halfPKjS4_S2_PS0_iiiiiPKtibS2_i,"aw",@nobits
	.sectionflags	@""
	.align	2
.nv.shared._Z28gemm_half_q_half_gptq_kernelILi2ELb1ELb1EEvPK6__halfPKjS4_S2_PS0_iiiiiPKtibS2_i:
	.zero		1536


//--------------------- .nv.shared._Z28gemm_half_q_half_gptq_kernelILi1ELb1ELb1EEvPK6__halfPKjS4_S2_PS0_iiiiiPKtibS2_i --------------------------
	.section	.nv.shared._Z28gemm_half_q_half_gptq_kernelILi1ELb1ELb1EEvPK6__halfPKjS4_S2_PS0_iiiiiPKtibS2_i,"aw",@nobits
	.sectionflags	@""
	.align	2
.nv.shared._Z28gemm_half_q_half_gptq_kernelILi1ELb1ELb1EEvPK6__halfPKjS4_S2_PS0_iiiiiPKtibS2_i:
	.zero		1280


//--------------------- .nv.constant0._Z28gemm_half_q_half_gptq_kernelILi4ELb1ELb1EEvPK6__halfPKjS4_S2_PS0_iiiiiPKtibS2_i --------------------------
	.section	.nv.constant0._Z28gemm_half_q_half_gptq_kernelILi4ELb1ELb1EEvPK6__halfPKjS4_S2_PS0_iiiiiPKtibS2_i,"a",@progbits
	.sectionflags	@""
	.align	4
.nv.constant0._Z28gemm_half_q_half_gptq_kernelILi4ELb1ELb1EEvPK6__halfPKjS4_S2_PS0_iiiiiPKtibS2_i:
	.zero		988


//--------------------- .nv.constant0._Z28gemm_half_q_half_gptq_kernelILi3ELb1ELb1EEvPK6__halfPKjS4_S2_PS0_iiiiiPKtibS2_i --------------------------
	.section	.nv.constant0._Z28gemm_half_q_half_gptq_kernelILi3ELb1ELb1EEvPK6__halfPKjS4_S2_PS0_iiiiiPKtibS2_i,"a",@progbits
	.sectionflags	@""
	.align	4
.nv.constant0._Z28gemm_half_q_half_gptq_kernelILi3ELb1ELb1EEvPK6__halfPKjS4_S2_PS0_iiiiiPKtibS2_i:
	.zero		988


//--------------------- .nv.constant0._Z28gemm_half_q_half_gptq_kernelILi2ELb1ELb1EEvPK6__halfPKjS4_S2_PS0_iiiiiPKtibS2_i --------------------------
	.section	.nv.constant0._Z28gemm_half_q_half_gptq_kernelILi2ELb1ELb1EEvPK6__halfPKjS4_S2_PS0_iiiiiPKtibS2_i,"a",@progbits
	.sectionflags	@""
	.align	4
.nv.constant0._Z28gemm_half_q_half_gptq_kernelILi2ELb1ELb1EEvPK6__halfPKjS4_S2_PS0_iiiiiPKtibS2_i:
	.zero		988


//--------------------- .nv.constant0._Z28gemm_half_q_half_gptq_kernelILi1ELb1ELb1EEvPK6__halfPKjS4_S2_PS0_iiiiiPKtibS2_i --------------------------
	.section	.nv.constant0._Z28gemm_half_q_half_gptq_kernelILi1ELb1ELb1EEvPK6__halfPKjS4_S2_PS0_iiiiiPKtibS2_i,"a",@progbits
	.sectionflags	@""
	.align	4
.nv.constant0._Z28gemm_half_q_half_gptq_kernelILi1ELb1ELb1EEvPK6__halfPKjS4_S2_PS0_iiiiiPKtibS2_i:
	.zero		988


//--------------------- SYMBOLS --------------------------

	.type		.nv.reservedSmem.offset0,@object
	.size		.nv.reservedSmem.offset0,0x4
	.type		.nv.reservedSmem.cap,@object
	.size		.nv.reservedSmem.cap,0x4
